def attn_fwd(
    Q,
    K,
    V,
    Out,
    Lse,
    sm_scale,
    stride_qz,
    stride_qh,
    stride_qm,
    stride_qk,
    stride_kz,
    stride_kh,
    stride_kn,
    stride_kk,
    stride_vz,
    stride_vh,
    stride_vn,
    stride_vk,
    stride_oz,
    stride_oh,
    stride_om,
    stride_ok,
    seqlen_q,
    seqlen_k,
    BLOCK_M: tl.constexpr,
    BLOCK_N: tl.constexpr,
    HEAD_DIM: tl.constexpr,
    CAUSAL: tl.constexpr,
):
    start_m = tl.program_id(0)
    off_hz = tl.program_id(1)
    q_off = off_hz * stride_qh
    k_off = off_hz * stride_kh
    v_off = off_hz * stride_vh
    offs_m = start_m * BLOCK_M + tl.arange(0, BLOCK_M)
    offs_d = tl.arange(0, HEAD_DIM)
    offs_n = tl.arange(0, BLOCK_N)
    q_ptrs = Q + q_off + offs_m[:, None] * stride_qm + offs_d[None, :] * stride_qk
    k_ptrs = K + k_off + offs_d[:, None] * stride_kk + offs_n[None, :] * stride_kn
    v_ptrs = V + v_off + offs_n[:, None] * stride_vn + offs_d[None, :] * stride_vk
    m_i = tl.full([BLOCK_M], float("-inf"), dtype=tl.float32)
    l_i = tl.zeros([BLOCK_M], dtype=tl.float32) + 1.0
    acc = tl.zeros([BLOCK_M, HEAD_DIM], dtype=tl.float32)
    q = tl.load(q_ptrs)
    acc, l_i, m_i = _attn_fwd_inner(
        acc,
        l_i,
        m_i,
        q,
        k_ptrs,
        v_ptrs,
        sm_scale,
        stride_kn,
        stride_vn,
        start_m,
        seqlen_k,
        BLOCK_M,
        BLOCK_N,
        HEAD_DIM,
        CAUSAL,
    )
    acc = acc / l_i[:, None]
    lse = m_i + tl.math.log2(l_i) / 1.4426950408889634
    o_ptrs = (
        Out
        + off_hz * stride_oh
        + offs_m[:, None] * stride_om
        + offs_d[None, :] * stride_ok
    )
    tl.store(o_ptrs, acc.to(Out.dtype.element_ty))
    tl.store(Lse + off_hz * seqlen_q + offs_m, lse)

# config = {"BLOCK_M": 32, "BLOCK_N": 128, "HEAD_DIM": 128, "arch": "sm_90", "causal": true, "dtype": "fp16", "num_stages": 4, "num_warps": 8}
# arch = sm_90


// ===== COMPILED SASS (sm_90a) =====

	.target	sm_90a

	.elftype	@"ET_EXEC"


//--------------------- .note.nv.tkinfo           --------------------------
	.section	.note.nv.tkinfo,"",@"SHT_NOTE"
	.sectionflags	@"SHF_NOTE_NV_TKINFO"
	.tkinfo
        /*0018*/ 	.word	0x00000002
        /*0030*/ 	.string	""
        /*0030*/ 	.string	"ptxas"
        /*0030*/ 	.string	"Cuda compilation tools, release 13.0, V13.0.88"
        /*0030*/ 	.string	"Build cuda_13.0.r13.0/compiler.36424714_0"
        /*0030*/ 	.string	"-v  -suppress-debug-info  -lineinfo  -arch sm_90a "



//--------------------- .note.nv.cuinfo           --------------------------
	.section	.note.nv.cuinfo,"",@"SHT_NOTE"
	.sectionflags	@"SHF_NOTE_NV_CUINFO"
        /*0018*/ 	.short	0x0002
        /*001a*/ 	.short	0x005a
        /*001c*/ 	.short	0x0082
	.zero		2


//--------------------- .nv.info                  --------------------------
	.section	.nv.info,"",@"SHT_CUDA_INFO"
	.align	4


	//----- nvinfo : EIATTR_REGCOUNT
	.align		4
        /*0000*/ 	.byte	0x04, 0x2f
        /*0002*/ 	.short	(.L_2 - .L_1)
	.align		4
.L_1:
        /*0004*/ 	.word	index@(attn_fwd)
        /*0008*/ 	.word	0x000000ff


	//----- nvinfo : EIATTR_FRAME_SIZE
	.align		4
.L_2:
        /*000c*/ 	.byte	0x04, 0x11
        /*000e*/ 	.short	(.L_4 - .L_3)
	.align		4
.L_3:
        /*0010*/ 	.word	index@(attn_fwd)
        /*0014*/ 	.word	0x00000218


	//----- nvinfo : EIATTR_MIN_STACK_SIZE
	.align		4
.L_4:
        /*0018*/ 	.byte	0x04, 0x12
        /*001a*/ 	.short	(.L_6 - .L_5)
	.align		4
.L_5:
        /*001c*/ 	.word	index@(attn_fwd)
        /*0020*/ 	.word	0x00000218
.L_6:


//--------------------- .nv.compat                --------------------------
	.section	.nv.compat,"",@"SHT_CUDA_COMPAT_INFO"
	.align	4
        /*0000*/ 	.byte	0x02, 0x09, 0x01, 0x00, 0x02, 0x02, 0x01, 0x00, 0x02, 0x05, 0x05, 0x00, 0x03, 0x07, 0x01, 0x01
        /*0010*/ 	.byte	0x02, 0x03, 0x00, 0x00, 0x02, 0x06, 0x01, 0x00, 0x04, 0x0b, 0x08, 0x00, 0x00, 0x00, 0x00, 0x00
        /*0020*/ 	.byte	0x00, 0x00, 0x00, 0x00


//--------------------- .nv.info.attn_fwd         --------------------------
	.section	.nv.info.attn_fwd,"",@"SHT_CUDA_INFO"
	.sectionflags	@""
	.align	4


	//----- nvinfo : EIATTR_CUDA_API_VERSION
	.align		4
        /*0000*/ 	.byte	0x04, 0x37
        /*0002*/ 	.short	(.L_8 - .L_7)
.L_7:
        /*0004*/ 	.word	0x00000082


	//----- nvinfo : EIATTR_KPARAM_INFO
	.align		4
.L_8:
        /*0008*/ 	.byte	0x04, 0x17
        /*000a*/ 	.short	(.L_10 - .L_9)
.L_9:
        /*000c*/ 	.word	0x00000000
        /*0010*/ 	.short	0x0019
        /*0012*/ 	.short	0x0080
        /*0014*/ 	.byte	0x00, 0xf4, 0x21, 0x00


	//----- nvinfo : EIATTR_KPARAM_INFO
	.align		4
.L_10:
        /*0018*/ 	.byte	0x04, 0x17
        /*001a*/ 	.short	(.L_12 - .L_11)
.L_11:
        /*001c*/ 	.word	0x00000000
        /*0020*/ 	.short	0x0018
        /*0022*/ 	.short	0x0078
        /*0024*/ 	.byte	0x00, 0xf4, 0x21, 0x00


	//----- nvinfo : EIATTR_KPARAM_INFO
	.align		4
.L_12:
        /*0028*/ 	.byte	0x04, 0x17
        /*002a*/ 	.short	(.L_14 - .L_13)
.L_13:
        /*002c*/ 	.word	0x00000000
        /*0030*/ 	.short	0x0017
        /*0032*/ 	.short	0x0070
        /*0034*/ 	.byte	0x00, 0xf0, 0x11, 0x00


	//----- nvinfo : EIATTR_KPARAM_INFO
	.align		4
.L_14:
        /*0038*/ 	.byte	0x04, 0x17
        /*003a*/ 	.short	(.L_16 - .L_15)
.L_15:
        /*003c*/ 	.word	0x00000000
        /*0040*/ 	.short	0x0016
        /*0042*/ 	.short	0x006c
        /*0044*/ 	.byte	0x00, 0xf0, 0x11, 0x00


	//----- nvinfo : EIATTR_KPARAM_INFO
	.align		4
.L_16:
        /*0048*/ 	.byte	0x04, 0x17
        /*004a*/ 	.short	(.L_18 - .L_17)
.L_17:
        /*004c*/ 	.word	0x00000000
        /*0050*/ 	.short	0x0015
        /*0052*/ 	.short	0x0068
        /*0054*/ 	.byte	0x00, 0xf0, 0x11, 0x00


	//----- nvinfo : EIATTR_KPARAM_INFO
	.align		4
.L_18:
        /*0058*/ 	.byte	0x04, 0x17
        /*005a*/ 	.short	(.L_20 - .L_19)
.L_19:
        /*005c*/ 	.word	0x00000000
        /*0060*/ 	.short	0x0014
        /*0062*/ 	.short	0x0064
        /*0064*/ 	.byte	0x00, 0xf0, 0x11, 0x00


	//----- nvinfo : EIATTR_KPARAM_INFO
	.align		4
.L_20:
        /*0068*/ 	.byte	0x04, 0x17
        /*006a*/ 	.short	(.L_22 - .L_21)
.L_21:
        /*006c*/ 	.word	0x00000000
        /*0070*/ 	.short	0x0013
        /*0072*/ 	.short	0x0060
        /*0074*/ 	.byte	0x00, 0xf0, 0x11, 0x00


	//----- nvinfo : EIATTR_KPARAM_INFO
	.align		4
.L_22:
        /*0078*/ 	.byte	0x04, 0x17
        /*007a*/ 	.short	(.L_24 - .L_23)
.L_23:
        /*007c*/ 	.word	0x00000000
        /*0080*/ 	.short	0x0012
        /*0082*/ 	.short	0x005c
        /*0084*/ 	.byte	0x00, 0xf0, 0x11, 0x00


	//----- nvinfo : EIATTR_KPARAM_INFO
	.align		4
.L_24:
        /*0088*/ 	.byte	0x04, 0x17
        /*008a*/ 	.short	(.L_26 - .L_25)
.L_25:
        /*008c*/ 	.word	0x00000000
        /*0090*/ 	.short	0x0011
        /*0092*/ 	.short	0x0058
        /*0094*/ 	.byte	0x00, 0xf0, 0x11, 0x00


	//----- nvinfo : EIATTR_KPARAM_INFO
	.align		4
.L_26:
        /*0098*/ 	.byte	0x04, 0x17
        /*009a*/ 	.short	(.L_28 - .L_27)
.L_27:
        /*009c*/ 	.word	0x00000000
        /*00a0*/ 	.short	0x0010
        /*00a2*/ 	.short	0x0054
        /*00a4*/ 	.byte	0x00, 0xf0, 0x11, 0x00


	//----- nvinfo : EIATTR_KPARAM_INFO
	.align		4
.L_28:
        /*00a8*/ 	.byte	0x04, 0x17
        /*00aa*/ 	.short	(.L_30 - .L_29)
.L_29:
        /*00ac*/ 	.word	0x00000000
        /*00b0*/ 	.short	0x000f
        /*00b2*/ 	.short	0x0050
        /*00b4*/ 	.byte	0x00, 0xf0, 0x11, 0x00


	//----- nvinfo : EIATTR_KPARAM_INFO
	.align		4
.L_30:
        /*00b8*/ 	.byte	0x04, 0x17
        /*00ba*/ 	.short	(.L_32 - .L_31)
.L_31:
        /*00bc*/ 	.word	0x00000000
        /*00c0*/ 	.short	0x000e
        /*00c2*/ 	.short	0x004c
        /*00c4*/ 	.byte	0x00, 0xf0, 0x11, 0x00


	//----- nvinfo : EIATTR_KPARAM_INFO
	.align		4
.L_32:
        /*00c8*/ 	.byte	0x04, 0x17
        /*00ca*/ 	.short	(.L_34 - .L_33)
.L_33:
        /*00cc*/ 	.word	0x00000000
        /*00d0*/ 	.short	0x000d
        /*00d2*/ 	.short	0x0048
        /*00d4*/ 	.byte	0x00, 0xf0, 0x11, 0x00


	//----- nvinfo : EIATTR_KPARAM_INFO
	.align		4
.L_34:
        /*00d8*/ 	.byte	0x04, 0x17
        /*00da*/ 	.short	(.L_36 - .L_35)
.L_35:
        /*00dc*/ 	.word	0x00000000
        /*00e0*/ 	.short	0x000c
        /*00e2*/ 	.short	0x0044
        /*00e4*/ 	.byte	0x00, 0xf0, 0x11, 0x00


	//----- nvinfo : EIATTR_KPARAM_INFO
	.align		4
.L_36:
        /*00e8*/ 	.byte	0x04, 0x17
        /*00ea*/ 	.short	(.L_38 - .L_37)
.L_37:
        /*00ec*/ 	.word	0x00000000
        /*00f0*/ 	.short	0x000b
        /*00f2*/ 	.short	0x0040
        /*00f4*/ 	.byte	0x00, 0xf0, 0x11, 0x00


	//----- nvinfo : EIATTR_KPARAM_INFO
	.align		4
.L_38:
        /*00f8*/ 	.byte	0x04, 0x17
        /*00fa*/ 	.short	(.L_40 - .L_39)
.L_39:
        /*00fc*/ 	.word	0x00000000
        /*0100*/ 	.short	0x000a
        /*0102*/ 	.short	0x003c
        /*0104*/ 	.byte	0x00, 0xf0, 0x11, 0x00


	//----- nvinfo : EIATTR_KPARAM_INFO
	.align		4
.L_40:
        /*0108*/ 	.byte	0x04, 0x17
        /*010a*/ 	.short	(.L_42 - .L_41)
.L_41:
        /*010c*/ 	.word	0x00000000
        /*0110*/ 	.short	0x0009
        /*0112*/ 	.short	0x0038
        /*0114*/ 	.byte	0x00, 0xf0, 0x11, 0x00


	//----- nvinfo : EIATTR_KPARAM_INFO
	.align		4
.L_42:
        /*0118*/ 	.byte	0x04, 0x17
        /*011a*/ 	.short	(.L_44 - .L_43)
.L_43:
        /*011c*/ 	.word	0x00000000
        /*0120*/ 	.short	0x0008
        /*0122*/ 	.short	0x0034
        /*0124*/ 	.byte	0x00, 0xf0, 0x11, 0x00


	//----- nvinfo : EIATTR_KPARAM_INFO
	.align		4
.L_44:
        /*0128*/ 	.byte	0x04, 0x17
        /*012a*/ 	.short	(.L_46 - .L_45)
.L_45:
        /*012c*/ 	.word	0x00000000
        /*0130*/ 	.short	0x0007
        /*0132*/ 	.short	0x0030
        /*0134*/ 	.byte	0x00, 0xf0, 0x11, 0x00


	//----- nvinfo : EIATTR_KPARAM_INFO
	.align		4
.L_46:
        /*0138*/ 	.byte	0x04, 0x17
        /*013a*/ 	.short	(.L_48 - .L_47)
.L_47:
        /*013c*/ 	.word	0x00000000
        /*0140*/ 	.short	0x0006
        /*0142*/ 	.short	0x002c
        /*0144*/ 	.byte	0x00, 0xf0, 0x11, 0x00


	//----- nvinfo : EIATTR_KPARAM_INFO
	.align		4
.L_48:
        /*0148*/ 	.byte	0x04, 0x17
        /*014a*/ 	.short	(.L_50 - .L_49)
.L_49:
        /*014c*/ 	.word	0x00000000
        /*0150*/ 	.short	0x0005
        /*0152*/ 	.short	0x0028
        /*0154*/ 	.byte	0x00, 0xf0, 0x11, 0x00


	//----- nvinfo : EIATTR_KPARAM_INFO
	.align		4
.L_50:
        /*0158*/ 	.byte	0x04, 0x17
        /*015a*/ 	.short	(.L_52 - .L_51)
.L_51:
        /*015c*/ 	.word	0x00000000
        /*0160*/ 	.short	0x0004
        /*0162*/ 	.short	0x0020
        /*0164*/ 	.byte	0x00, 0xf4, 0x21, 0x00


	//----- nvinfo : EIATTR_KPARAM_INFO
	.align		4
.L_52:
        /*0168*/ 	.byte	0x04, 0x17
        /*016a*/ 	.short	(.L_54 - .L_53)
.L_53:
        /*016c*/ 	.word	0x00000000
        /*0170*/ 	.short	0x0003
        /*0172*/ 	.short	0x0018
        /*0174*/ 	.byte	0x00, 0xf4, 0x21, 0x00


	//----- nvinfo : EIATTR_KPARAM_INFO
	.align		4
.L_54:
        /*0178*/ 	.byte	0x04, 0x17
        /*017a*/ 	.short	(.L_56 - .L_55)
.L_55:
        /*017c*/ 	.word	0x00000000
        /*0180*/ 	.short	0x0002
        /*0182*/ 	.short	0x0010
        /*0184*/ 	.byte	0x00, 0xf4, 0x21, 0x00


	//----- nvinfo : EIATTR_KPARAM_INFO
	.align		4
.L_56:
        /*0188*/ 	.byte	0x04, 0x17
        /*018a*/ 	.short	(.L_58 - .L_57)
.L_57:
        /*018c*/ 	.word	0x00000000
        /*0190*/ 	.short	0x0001
        /*0192*/ 	.short	0x0008
        /*0194*/ 	.byte	0x00, 0xf4, 0x21, 0x00


	//----- nvinfo : EIATTR_KPARAM_INFO
	.align		4
.L_58:
        /*0198*/ 	.byte	0x04, 0x17
        /*019a*/ 	.short	(.L_60 - .L_59)
.L_59:
        /*019c*/ 	.word	0x00000000
        /*01a0*/ 	.short	0x0000
        /*01a2*/ 	.short	0x0000
        /*01a4*/ 	.byte	0x00, 0xf4, 0x21, 0x00


	//----- nvinfo : EIATTR_SPARSE_MMA_MASK
	.align		4
.L_60:
        /*01a8*/ 	.byte	0x03, 0x50
        /*01aa*/ 	.short	0x0000


	//----- nvinfo : EIATTR_MAXREG_COUNT
	.align		4
        /*01ac*/ 	.byte	0x03, 0x1b
        /*01ae*/ 	.short	0x00ff


	//----- nvinfo : EIATTR_NUM_BARRIERS
	.align		4
        /*01b0*/ 	.byte	0x02, 0x4c
        /*01b2*/ 	.byte	0x01
	.zero		1


	//----- nvinfo : EIATTR_ANNOTATIONS
	.align		4
        /*01b4*/ 	.byte	0x04, 0x55
        /*01b6*/ 	.short	(.L_62 - .L_61)


	//   ....[0]....
.L_61:
        /*01b8*/ 	.word	0x00000001
        /*01bc*/ 	.byte	0xa0, 0x0e, 0x00, 0x00, 0x01, 0x00, 0x00, 0x00, 0xe0, 0x0e, 0x00, 0x00, 0x01, 0x00, 0x00, 0x00
        /* <DEDUP_REMOVED lines=65> */
        /*05dc*/ 	.byte	0x50, 0x54, 0x00, 0x00, 0x01, 0x00, 0x00, 0x00, 0x60, 0x54, 0x00, 0x00


	//----- nvinfo : EIATTR_MERCURY_ISA_VERSION
	.align		4
.L_62:
        /*05e8*/ 	.byte	0x03, 0x5f
        /*05ea*/ 	.short	0x0101


	//----- nvinfo : EIATTR_COOP_GROUP_MASK_REGIDS
	.align		4
        /*05ec*/ 	.byte	0x04, 0x29
        /*05ee*/ 	.short	(.L_64 - .L_63)


	//   ....[0]....
.L_63:
        /*05f0*/ 	.word	0xffffffff


	//   ....[1]....
        /*05f4*/ 	.word	0xffffffff


	//   ....[2]....
        /*05f8*/ 	.word	0xffffffff


	//   ....[3]....
        /*05fc*/ 	.word	0xffffffff


	//   ....[4]....
        /*0600*/ 	.word	0xffffffff


	//   ....[5]....
        /*0604*/ 	.word	0xffffffff


	//   ....[6]....
        /*0608*/ 	.word	0xffffffff


	//   ....[7]....
        /*060c*/ 	.word	0xffffffff


	//   ....[8]....
        /*0610*/ 	.word	0xffffffff


	//   ....[9]....
        /*0614*/ 	.word	0xffffffff


	//   ....[10]....
        /*0618*/ 	.word	0xffffffff


	//   ....[11]....
        /*061c*/ 	.word	0xffffffff


	//   ....[12]....
        /*0620*/ 	.word	0xffffffff


	//   ....[13]....
        /*0624*/ 	.word	0xffffffff


	//   ....[14]....
        /*0628*/ 	.word	0xffffffff


	//   ....[15]....
        /*062c*/ 	.word	0xffffffff


	//   ....[16]....
        /*0630*/ 	.word	0xffffffff


	//   ....[17]....
        /*0634*/ 	.word	0xffffffff


	//   ....[18]....
        /*0638*/ 	.word	0xffffffff


	//   ....[19]....
        /*063c*/ 	.word	0xffffffff


	//   ....[20]....
        /*0640*/ 	.word	0xffffffff


	//   ....[21]....
        /*0644*/ 	.word	0xffffffff


	//----- nvinfo : EIATTR_COOP_GROUP_INSTR_OFFSETS
	.align		4
.L_64:
        /*0648*/ 	.byte	0x04, 0x28
        /*064a*/ 	.short	(.L_66 - .L_65)


	//   ....[0]....
.L_65:
        /*064c*/ 	.word	0x00003ed0


	//   ....[1]....
        /*0650*/ 	.word	0x00003ee0


	//   ....[2]....
        /*0654*/ 	.word	0x00003ef0


	//   ....[3]....
        /*0658*/ 	.word	0x00003f00


	//   ....[4]....
        /*065c*/ 	.word	0x00003f50


	//   ....[5]....
        /*0660*/ 	.word	0x00003f60


	//   ....[6]....
        /*0664*/ 	.word	0x00003f70


	//   ....[7]....
        /*0668*/ 	.word	0x00003f80


	//   ....[8]....
        /*066c*/ 	.word	0x00004110


	//   ....[9]....
        /*0670*/ 	.word	0x00004130


	//   ....[10]....
        /*0674*/ 	.word	0x00004150


	//   ....[11]....
        /*0678*/ 	.word	0x000043e0


	//   ....[12]....
        /*067c*/ 	.word	0x00004550


	//   ....[13]....
        /*0680*/ 	.word	0x000045b0


	//   ....[14]....
        /*0684*/ 	.word	0x00004630


	//   ....[15]....
        /*0688*/ 	.word	0x00004670


	//   ....[16]....
        /*068c*/ 	.word	0x000046d0


	//   ....[17]....
        /*0690*/ 	.word	0x00004710


	//   ....[18]....
        /*0694*/ 	.word	0x00004760


	//   ....[19]....
        /*0698*/ 	.word	0x00004920


	//   ....[20]....
        /*069c*/ 	.word	0x000049a0


	//   ....[21]....
        /*06a0*/ 	.word	0x00004a20


	//----- nvinfo : EIATTR_EXIT_INSTR_OFFSETS
	.align		4
.L_66:
        /*06a4*/ 	.byte	0x04, 0x1c
        /*06a6*/ 	.short	(.L_68 - .L_67)


	//   ....[0]....
.L_67:
        /*06a8*/ 	.word	0x00007610


	//   ....[1]....
        /*06ac*/ 	.word	0x00007640


	//----- nvinfo : EIATTR_REQNTID
	.align		4
.L_68:
        /*06b0*/ 	.byte	0x04, 0x10
        /*06b2*/ 	.short	(.L_70 - .L_69)
.L_69:
        /*06b4*/ 	.word	0x00000100
        /*06b8*/ 	.word	0x00000001
        /*06bc*/ 	.word	0x00000001


	//----- nvinfo : EIATTR_CRS_STACK_SIZE
	.align		4
.L_70:
        /*06c0*/ 	.byte	0x04, 0x1e
        /*06c2*/ 	.short	(.L_72 - .L_71)
.L_71:
        /*06c4*/ 	.word	0x00000000


	//----- nvinfo : EIATTR_CBANK_PARAM_SIZE
	.align		4
.L_72:
        /*06c8*/ 	.byte	0x03, 0x19
        /*06ca*/ 	.short	0x0088


	//----- nvinfo : EIATTR_PARAM_CBANK
	.align		4
        /*06cc*/ 	.byte	0x04, 0x0a
        /*06ce*/ 	.short	(.L_74 - .L_73)
	.align		4
.L_73:
        /*06d0*/ 	.word	index@(.nv.constant0.attn_fwd)
        /*06d4*/ 	.short	0x0210
        /*06d6*/ 	.short	0x0088


	//----- nvinfo : EIATTR_SW_WAR
	.align		4
.L_74:
        /*06d8*/ 	.byte	0x04, 0x36
        /*06da*/ 	.short	(.L_76 - .L_75)
.L_75:
        /*06dc*/ 	.word	0x00000008
.L_76:


//--------------------- .nv.callgraph             --------------------------
	.section	.nv.callgraph,"",@"SHT_CUDA_CALLGRAPH"
	.align	4
	.sectionentsize	8
	.align		4
        /*0000*/ 	.word	0x00000000
	.align		4
        /*0004*/ 	.word	0xffffffff
	.align		4
        /*0008*/ 	.word	0x00000000
	.align		4
        /*000c*/ 	.word	0xfffffffe
	.align		4
        /*0010*/ 	.word	0x00000000
	.align		4
        /*0014*/ 	.word	0xfffffffd
	.align		4
        /*0018*/ 	.word	0x00000000
	.align		4
        /*001c*/ 	.word	0xfffffffc


//--------------------- .nv.constant4             --------------------------
	.section	.nv.constant4,"a",@progbits
	.align	8
	.align		8
.nv.constant4:
        /*0000*/ 	.dword	_$_str


//--------------------- .text.attn_fwd            --------------------------
	.section	.text.attn_fwd,"ax",@progbits
	.align	128
        .global         attn_fwd
        .type           attn_fwd,@function
        .size           attn_fwd,(.L_x_11 - attn_fwd)
        .other          attn_fwd,@"STO_CUDA_ENTRY STV_DEFAULT"
attn_fwd:
.text.attn_fwd:
[----:B------:R-:W0:Y:S01]  /*0000*/  LDC R1, c[0x0][0x28] ;  /* 0x00000a00ff017b82 */ /* 0x000e220000000800 */
[----:B------:R-:W1:Y:S07]  /*0010*/  S2R R16, SR_CTAID.X ;  /* 0x0000000000107919 */ /* 0x000e6e0000002500 */
[----:B------:R-:W2:Y:S01]  /*0020*/  S2UR UR12, SR_CTAID.Y ;  /* 0x00000000000c79c3 */ /* 0x000ea20000002600 */
[----:B------:R-:W-:Y:S01]  /*0030*/  ULDC.64 UR4, c[0x0][0x240] ;  /* 0x0000900000047ab9 */ /* 0x000fe20000000a00 */
[----:B------:R-:W-:Y:S01]  /*0040*/  ULDC.64 UR10, c[0x0][0x208] ;  /* 0x00008200000a7ab9 */ /* 0x000fe20000000a00 */
[----:B------:R-:W3:Y:S01]  /*0050*/  S2R R12, SR_TID.X ;  /* 0x00000000000c7919 */ /* 0x000ee20000002100 */
[----:B0-----:R-:W-:-:S04]  /*0060*/  VIADD R1, R1, 0xfffffde8 ;  /* 0xfffffde801017836 */ /* 0x001fc80000000000 */
[----:B------:R-:W0:Y:S08]  /*0070*/  LDC R32, c[0x0][0x248] ;  /* 0x00009200ff207b82 */ /* 0x000e300000000800 */
[----:B------:R-:W4:Y:S01]  /*0080*/  LDC.64 R28, c[0x0][0x210] ;  /* 0x00008400ff1c7b82 */ /* 0x000f220000000a00 */
[----:B--2---:R-:W-:-:S04]  /*0090*/  UIMAD UR4, UR12, UR4, URZ ;  /* 0x000000040c0472a4 */ /* 0x004fc8000f8e023f */
[----:B------:R-:W-:Y:S01]  /*00a0*/  USHF.L.U32 UR6, UR4, 0x1, URZ ;  /* 0x0000000104067899 */ /* 0x000fe2000800063f */
[----:B-1----:R-:W-:Y:S01]  /*00b0*/  IMAD.SHL.U32 R16, R16, 0x20, RZ ;  /* 0x0000002010107824 */ /* 0x002fe200078e00ff */
[----:B---3--:R-:W-:-:S04]  /*00c0*/  SHF.R.U32.HI R2, RZ, 0x5, R12 ;  /* 0x00000005ff027819 */ /* 0x008fc8000001160c */
[----:B------:R-:W-:Y:S02]  /*00d0*/  LOP3.LUT R0, R16, 0x1f, R12, 0xf8, !PT ;  /* 0x0000001f10007812 */ /* 0x000fe400078ef80c */
[----:B------:R-:W-:-:S03]  /*00e0*/  SGXT.U32 R2, R2, 0x3 ;  /* 0x000000030202781a */ /* 0x000fc60000000000 */
[----:B------:R-:W-:Y:S01]  /*00f0*/  IMAD R0, R0, UR5, RZ ;  /* 0x0000000500007c24 */ /* 0x000fe2000f8e02ff */
[----:B------:R-:W-:Y:S01]  /*0100*/  UIMAD.WIDE UR4, UR4, 0x2, URZ ;  /* 0x00000002040478a5 */ /* 0x000fe2000f8e023f */
[----:B0-----:R-:W-:Y:S02]  /*0110*/  IMAD R5, R2, R32, RZ ;  /* 0x0000002002057224 */ /* 0x001fe400078e02ff */
[C---:B------:R-:W-:Y:S02]  /*0120*/  IMAD.SHL.U32 R3, R0.reuse, 0x2, RZ ;  /* 0x0000000200037824 */ /* 0x040fe400078e00ff */
[----:B------:R-:W-:-:S03]  /*0130*/  IMAD.HI R0, R0, 0x2, RZ ;  /* 0x0000000200007827 */ /* 0x000fc600078e02ff */
[----:B----4-:R-:W-:Y:S01]  /*0140*/  IADD3 R28, P0, P1, R3, UR6, R28 ;  /* 0x00000006031c7c10 */ /* 0x010fe2000f91e01c */
[----:B------:R-:W-:-:S03]  /*0150*/  IMAD R7, R32, 0x8, R5 ;  /* 0x0000000820077824 */ /* 0x000fc600078e0205 */
[----:B------:R-:W-:Y:S01]  /*0160*/  IADD3.X R30, R0, UR5, R29, P0, P1 ;  /* 0x00000005001e7c10 */ /* 0x000fe200087e241d */
[C---:B------:R-:W-:Y:S01]  /*0170*/  IMAD R0, R32.reuse, 0x8, R7 ;  /* 0x0000000820007824 */ /* 0x040fe200078e0207 */
[-C--:B------:R-:W-:Y:S02]  /*0180*/  LEA R2, P0, R5, R28.reuse, 0x1 ;  /* 0x0000001c05027211 */ /* 0x080fe400078008ff */
[----:B------:R-:W-:Y:S01]  /*0190*/  LEA R4, P1, R7, R28, 0x1 ;  /* 0x0000001c07047211 */ /* 0x000fe200078208ff */
[----:B------:R-:W-:Y:S01]  /*01a0*/  IMAD R9, R32, 0x8, R0 ;  /* 0x0000000820097824 */ /* 0x000fe200078e0200 */
[----:B------:R-:W-:Y:S02]  /*01b0*/  LEA.HI.X.SX32 R3, R5, R30, 0x1, P0 ;  /* 0x0000001e05037211 */ /* 0x000fe400000f0eff */
[C---:B------:R-:W-:Y:S02]  /*01c0*/  LEA R6, P0, R0.reuse, R28, 0x1 ;  /* 0x0000001c00067211 */ /* 0x040fe400078008ff */
[-C--:B------:R-:W-:Y:S01]  /*01d0*/  LEA.HI.X.SX32 R5, R7, R30.reuse, 0x1, P1 ;  /* 0x0000001e07057211 */ /* 0x080fe200008f0eff */
[----:B------:R0:W2:Y:S01]  /*01e0*/  LDG.E.U16 R18, desc[UR10][R2.64] ;  /* 0x0000000a02127981 */ /* 0x0000a2000c1e1500 */
[----:B------:R-:W-:Y:S01]  /*01f0*/  LEA.HI.X.SX32 R7, R0, R30, 0x1, P0 ;  /* 0x0000001e00077211 */ /* 0x000fe200000f0eff */
[C---:B------:R-:W-:Y:S01]  /*0200*/  IMAD R0, R32.reuse, 0x8, R9 ;  /* 0x0000000820007824 */ /* 0x040fe200078e0209 */
[C---:B------:R-:W-:Y:S01]  /*0210*/  LEA R8, P0, R9.reuse, R28, 0x1 ;  /* 0x0000001c09087211 */ /* 0x040fe200078008ff */
[----:B------:R1:W3:Y:S02]  /*0220*/  LDG.E.U16 R19, desc[UR10][R4.64] ;  /* 0x0000000a04137981 */ /* 0x0002e4000c1e1500 */
[----:B------:R-:W-:Y:S01]  /*0230*/  IMAD R13, R32, 0x8, R0 ;  /* 0x00000008200d7824 */ /* 0x000fe200078e0200 */
[----:B------:R-:W-:Y:S01]  /*0240*/  LEA.HI.X.SX32 R9, R9, R30, 0x1, P0 ;  /* 0x0000001e09097211 */ /* 0x000fe200000f0eff */
[----:B------:R4:W5:Y:S01]  /*0250*/  LDG.E.U16 R20, desc[UR10][R6.64] ;  /* 0x0000000a06147981 */ /* 0x000962000c1e1500 */
[----:B------:R-:W-:-:S03]  /*0260*/  LEA R10, P0, R0, R28, 0x1 ;  /* 0x0000001c000a7211 */ /* 0x000fc600078008ff */
[----:B------:R4:W5:Y:S01]  /*0270*/  LDG.E.U16 R21, desc[UR10][R8.64] ;  /* 0x0000000a08157981 */ /* 0x000962000c1e1500 */
[----:B------:R-:W-:Y:S01]  /*0280*/  LEA.HI.X.SX32 R11, R0, R30, 0x1, P0 ;  /* 0x0000001e000b7211 */ /* 0x000fe200000f0eff */
[----:B------:R-:W-:Y:S01]  /*0290*/  IMAD R0, R32, 0x8, R13 ;  /* 0x0000000820007824 */ /* 0x000fe200078e020d */
[----:B0-----:R-:W-:-:S03]  /*02a0*/  LEA R2, P0, R13, R28, 0x1 ;  /* 0x0000001c0d027211 */ /* 0x001fc600078008ff */
[----:B------:R-:W-:Y:S01]  /*02b0*/  IMAD R17, R32, 0x8, R0 ;  /* 0x0000000820117824 */ /* 0x000fe200078e0200 */
[C---:B------:R-:W-:Y:S01]  /*02c0*/  LEA R14, P1, R0.reuse, R28, 0x1 ;  /* 0x0000001c000e7211 */ /* 0x040fe200078208ff */
[----:B------:R0:W5:Y:S01]  /*02d0*/  LDG.E.U16 R22, desc[UR10][R10.64] ;  /* 0x0000000a0a167981 */ /* 0x000162000c1e1500 */
[-C--:B------:R-:W-:Y:S02]  /*02e0*/  LEA.HI.X.SX32 R3, R13, R30.reuse, 0x1, P0 ;  /* 0x0000001e0d037211 */ /* 0x080fe400000f0eff */
[----:B------:R-:W-:Y:S02]  /*02f0*/  LEA.HI.X.SX32 R15, R0, R30, 0x1, P1 ;  /* 0x0000001e000f7211 */ /* 0x000fe400008f0eff */
[C---:B-1----:R-:W-:Y:S01]  /*0300*/  LEA R4, P0, R17.reuse, R28, 0x1 ;  /* 0x0000001c11047211 */ /* 0x042fe200078008ff */
[----:B------:R1:W5:Y:S01]  /*0310*/  LDG.E.U16 R23, desc[UR10][R2.64] ;  /* 0x0000000a02177981 */ /* 0x000362000c1e1500 */
[----:B------:R-:W-:Y:S02]  /*0320*/  LEA R0, R32, R17, 0x3 ;  /* 0x0000001120007211 */ /* 0x000fe400078e18ff */
[----:B------:R-:W-:-:S02]  /*0330*/  LEA.HI.X.SX32 R5, R17, R30, 0x1, P0 ;  /* 0x0000001e11057211 */ /* 0x000fc400000f0eff */
[----:B----4-:R-:W-:Y:S01]  /*0340*/  LEA R6, P0, R0, R28, 0x1 ;  /* 0x0000001c00067211 */ /* 0x010fe200078008ff */
[----:B------:R-:W-:Y:S01]  /*0350*/  IMAD R9, R32, 0x8, R0 ;  /* 0x0000000820097824 */ /* 0x000fe200078e0200 */
[----:B------:R-:W4:Y:S02]  /*0360*/  LDG.E.U16 R17, desc[UR10][R14.64] ;  /* 0x0000000a0e117981 */ /* 0x000f24000c1e1500 */
[----:B------:R-:W-:Y:S01]  /*0370*/  LEA.HI.X.SX32 R7, R0, R30, 0x1, P0 ;  /* 0x0000001e00077211 */ /* 0x000fe200000f0eff */
[C---:B------:R-:W-:Y:S01]  /*0380*/  IMAD R0, R32.reuse, 0x8, R9 ;  /* 0x0000000820007824 */ /* 0x040fe200078e0209 */
[CC--:B------:R-:W-:Y:S01]  /*0390*/  LEA R8, P0, R9.reuse, R28.reuse, 0x1 ;  /* 0x0000001c09087211 */ /* 0x0c0fe200078008ff */
[----:B------:R1:W4:Y:S02]  /*03a0*/  LDG.E.U16 R24, desc[UR10][R4.64] ;  /* 0x0000000a04187981 */ /* 0x000324000c1e1500 */
[----:B------:R-:W-:Y:S01]  /*03b0*/  IMAD R13, R32, 0x8, R0 ;  /* 0x00000008200d7824 */ /* 0x000fe200078e0200 */
[----:B0-----:R-:W-:Y:S01]  /*03c0*/  LEA R10, P1, R0, R28, 0x1 ;  /* 0x0000001c000a7211 */ /* 0x001fe200078208ff */
[----:B------:R0:W4:Y:S01]  /*03d0*/  LDG.E.U16 R25, desc[UR10][R6.64] ;  /* 0x0000000a06197981 */ /* 0x000122000c1e1500 */
[----:B------:R-:W-:-:S02]  /*03e0*/  LEA.HI.X.SX32 R9, R9, R30, 0x1, P0 ;  /* 0x0000001e09097211 */ /* 0x000fc400000f0eff */
[----:B------:R-:W-:Y:S01]  /*03f0*/  LEA.HI.X.SX32 R11, R0, R30, 0x1, P1 ;  /* 0x0000001e000b7211 */ /* 0x000fe200008f0eff */
[----:B------:R-:W-:Y:S01]  /*0400*/  IMAD R0, R32, 0x8, R13 ;  /* 0x0000000820007824 */ /* 0x000fe200078e020d */
[C---:B-1----:R-:W-:Y:S01]  /*0410*/  LEA R2, P0, R13.reuse, R28, 0x1 ;  /* 0x0000001c0d027211 */ /* 0x042fe200078008ff */
[----:B------:R1:W4:Y:S03]  /*0420*/  LDG.E.U16 R26, desc[UR10][R8.64] ;  /* 0x0000000a081a7981 */ /* 0x000326000c1e1500 */
[----:B------:R-:W-:Y:S01]  /*0430*/  LEA.HI.X.SX32 R3, R13, R30, 0x1, P0 ;  /* 0x0000001e0d037211 */ /* 0x000fe200000f0eff */
[----:B------:R1:W4:Y:S01]  /*0440*/  LDG.E.U16 R27, desc[UR10][R10.64] ;  /* 0x0000000a0a1b7981 */ /* 0x000322000c1e1500 */
[----:B------:R-:W-:Y:S01]  /*0450*/  LEA R4, P0, R0, R28, 0x1 ;  /* 0x0000001c00047211 */ /* 0x000fe200078008ff */
[----:B------:R-:W-:Y:S02]  /*0460*/  IMAD R13, R32, 0x8, R0 ;  /* 0x00000008200d7824 */ /* 0x000fe400078e0200 */
[----:B------:R1:W4:Y:S01]  /*0470*/  LDG.E.U16 R2, desc[UR10][R2.64] ;  /* 0x0000000a02027981 */ /* 0x000322000c1e1500 */
[----:B------:R-:W-:Y:S01]  /*0480*/  LEA.HI.X.SX32 R5, R0, R30, 0x1, P0 ;  /* 0x0000001e00057211 */ /* 0x000fe200000f0eff */
[----:B------:R-:W-:-:S04]  /*0490*/  IMAD R15, R32, 0x8, R13 ;  /* 0x00000008200f7824 */ /* 0x000fc800078e020d */
[----:B------:R-:W4:Y:S01]  /*04a0*/  LDG.E.U16 R4, desc[UR10][R4.64] ;  /* 0x0000000a04047981 */ /* 0x000f22000c1e1500 */
[-C--:B0-----:R-:W-:Y:S01]  /*04b0*/  LEA R6, P0, R13, R28.reuse, 0x1 ;  /* 0x0000001c0d067211 */ /* 0x081fe200078008ff */
[----:B------:R-:W-:Y:S01]  /*04c0*/  IMAD R0, R32, 0x8, R15 ;  /* 0x0000000820007824 */ /* 0x000fe200078e020f */
[----:B------:R-:W-:Y:S02]  /*04d0*/  LEA R14, P1, R15, R28, 0x1 ;  /* 0x0000001c0f0e7211 */ /* 0x000fe400078208ff */
[----:B------:R-:W-:Y:S02]  /*04e0*/  LEA.HI.X.SX32 R7, R13, R30, 0x1, P0 ;  /* 0x0000001e0d077211 */ /* 0x000fe400000f0eff */
[C---:B-1----:R-:W-:Y:S02]  /*04f0*/  LEA R8, P0, R0.reuse, R28, 0x1 ;  /* 0x0000001c00087211 */ /* 0x042fe400078008ff */
[-C--:B------:R-:W-:Y:S01]  /*0500*/  LEA.HI.X.SX32 R15, R15, R30.reuse, 0x1, P1 ;  /* 0x0000001e0f0f7211 */ /* 0x080fe200008f0eff */
[----:B------:R-:W4:Y:S01]  /*0510*/  LDG.E.U16 R6, desc[UR10][R6.64] ;  /* 0x0000000a06067981 */ /* 0x000f22000c1e1500 */
[----:B------:R-:W-:-:S03]  /*0520*/  LEA.HI.X.SX32 R9, R0, R30, 0x1, P0 ;  /* 0x0000001e00097211 */ /* 0x000fc600000f0eff */
[----:B------:R-:W4:Y:S04]  /*0530*/  LDG.E.U16 R14, desc[UR10][R14.64] ;  /* 0x0000000a0e0e7981 */ /* 0x000f28000c1e1500 */
[----:B------:R0:W4:Y:S01]  /*0540*/  LDG.E.U16 R0, desc[UR10][R8.64] ;  /* 0x0000000a08007981 */ /* 0x000122000c1e1500 */
[----:B------:R-:W1:Y:S01]  /*0550*/  S2UR UR8, SR_CgaCtaId ;  /* 0x00000000000879c3 */ /* 0x000e620000008800 */
[C---:B------:R-:W-:Y:S01]  /*0560*/  LOP3.LUT R10, R12.reuse, 0xc0, RZ, 0xc0, !PT ;  /* 0x000000c00c0a7812 */ /* 0x040fe200078ec0ff */
[----:B------:R-:W-:Y:S01]  /*0570*/  UMOV UR4, 0x400 ;  /* 0x0000040000047882 */ /* 0x000fe20000000000 */
[----:B------:R-:W-:Y:S02]  /*0580*/  IMAD.SHL.U32 R3, R12, 0x2, RZ ;  /* 0x000000020c037824 */ /* 0x000fe400078e00ff */
[----:B------:R-:W-:-:S04]  /*0590*/  SHF.R.U32.HI R10, RZ, 0x2, R10 ;  /* 0x00000002ff0a7819 */ /* 0x000fc8000001160a */
[----:B------:R-:W-:Y:S01]  /*05a0*/  LOP3.LUT R3, R10, 0x1fe, R3, 0x78, !PT ;  /* 0x000001fe0a037812 */ /* 0x000fe200078e7803 */
[----:B------:R-:W-:Y:S01]  /*05b0*/  VIADD R31, R16, 0x20 ;  /* 0x00000020101f7836 */ /* 0x000fe20000000000 */
[----:B-1----:R-:W-:-:S04]  /*05c0*/  ULEA UR8, UR8, UR4, 0x18 ;  /* 0x0000000408087291 */ /* 0x002fc8000f8ec03f */
[----:B------:R-:W-:Y:S01]  /*05d0*/  ISETP.GE.AND P0, PT, R31, 0x1, PT ;  /* 0x000000011f00780c */ /* 0x000fe20003f06270 */
[----:B------:R-:W-:Y:S01]  /*05e0*/  IMAD.MOV.U32 R185, RZ, RZ, 0x3f800000 ;  /* 0x3f800000ffb97424 */ /* 0x000fe200078e00ff */
[----:B0-----:R-:W-:Y:S01]  /*05f0*/  MOV R8, 0xff800000 ;  /* 0xff80000000087802 */ /* 0x001fe20000000f00 */
[----:B------:R-:W-:Y:S01]  /*0600*/  IMAD.MOV.U32 R9, RZ, RZ, -0x800000 ;  /* 0xff800000ff097424 */ /* 0x000fe200078e00ff */
[----:B------:R-:W-:Y:S01]  /*0610*/  CS2R R100, SRZ ;  /* 0x0000000000647805 */ /* 0x000fe2000001ff00 */
[----:B------:R-:W-:Y:S01]  /*0620*/  IMAD.MOV.U32 R10, RZ, RZ, -0x800000 ;  /* 0xff800000ff0a7424 */ /* 0x000fe200078e00ff */
[----:B------:R-:W-:Y:S01]  /*0630*/  CS2R R102, SRZ ;  /* 0x0000000000667805 */ /* 0x000fe2000001ff00 */
[----:B------:R-:W-:Y:S01]  /*0640*/  IMAD.MOV.U32 R11, RZ, RZ, -0x800000 ;  /* 0xff800000ff0b7424 */ /* 0x000fe200078e00ff */
[----:B------:R-:W-:Y:S01]  /*0650*/  CS2R R104, SRZ ;  /* 0x0000000000687805 */ /* 0x000fe2000001ff00 */
[----:B------:R-:W-:Y:S01]  /*0660*/  IMAD.MOV.U32 R184, RZ, RZ, 0x3f800000 ;  /* 0x3f800000ffb87424 */ /* 0x000fe200078e00ff */
[----:B------:R-:W-:Y:S01]  /*0670*/  CS2R R106, SRZ ;  /* 0x00000000006a7805 */ /* 0x000fe2000001ff00 */
[----:B------:R-:W-:Y:S01]  /*0680*/  IMAD.MOV.U32 R183, RZ, RZ, 0x3f800000 ;  /* 0x3f800000ffb77424 */ /* 0x000fe200078e00ff */
[----:B------:R-:W-:Y:S01]  /*0690*/  CS2R R84, SRZ ;  /* 0x0000000000547805 */ /* 0x000fe2000001ff00 */
[----:B------:R-:W-:Y:S01]  /*06a0*/  IMAD.MOV.U32 R182, RZ, RZ, 0x3f800000 ;  /* 0x3f800000ffb67424 */ /* 0x000fe200078e00ff */
[----:B------:R-:W-:-:S02]  /*06b0*/  CS2R R86, SRZ ;  /* 0x0000000000567805 */ /* 0x000fc4000001ff00 */
[----:B------:R-:W-:Y:S02]  /*06c0*/  CS2R R88, SRZ ;  /* 0x0000000000587805 */ /* 0x000fe4000001ff00 */
[----:B------:R-:W-:Y:S02]  /*06d0*/  CS2R R90, SRZ ;  /* 0x00000000005a7805 */ /* 0x000fe4000001ff00 */
[C---:B------:R-:W-:Y:S01]  /*06e0*/  LOP3.LUT R15, R12.reuse, 0xff, RZ, 0xc0, !PT ;  /* 0x000000ff0c0f7812 */ /* 0x040fe200078ec0ff */
[----:B--2---:R-:W-:Y:S04]  /*06f0*/  STS.U16 [R3+UR8+0x8000], R18 ;  /* 0x0080001203007988 */ /* 0x004fe80008000408 */
[----:B---3--:R-:W-:Y:S04]  /*0700*/  STS.U16 [R3+UR8+0x8200], R19 ;  /* 0x0082001303007988 */ /* 0x008fe80008000408 */
[----:B-----5:R-:W-:Y:S04]  /*0710*/  STS.U16 [R3+UR8+0x8400], R20 ;  /* 0x0084001403007988 */ /* 0x020fe80008000408 */
[----:B------:R-:W-:Y:S04]  /*0720*/  STS.U16 [R3+UR8+0x8600], R21 ;  /* 0x0086001503007988 */ /* 0x000fe80008000408 */
[----:B------:R-:W-:Y:S04]  /*0730*/  STS.U16 [R3+UR8+0x8800], R22 ;  /* 0x0088001603007988 */ /* 0x000fe80008000408 */
[----:B------:R-:W-:Y:S04]  /*0740*/  STS.U16 [R3+UR8+0x8a00], R23 ;  /* 0x008a001703007988 */ /* 0x000fe80008000408 */
[----:B----4-:R-:W-:Y:S04]  /*0750*/  STS.U16 [R3+UR8+0x8c00], R17 ;  /* 0x008c001103007988 */ /* 0x010fe80008000408 */
[----:B------:R-:W-:Y:S04]  /*0760*/  STS.U16 [R3+UR8+0x8e00], R24 ;  /* 0x008e001803007988 */ /* 0x000fe80008000408 */
[----:B------:R-:W-:Y:S04]  /*0770*/  STS.U16 [R3+UR8+0x9000], R25 ;  /* 0x0090001903007988 */ /* 0x000fe80008000408 */
[----:B------:R-:W-:Y:S04]  /*0780*/  STS.U16 [R3+UR8+0x9200], R26 ;  /* 0x0092001a03007988 */ /* 0x000fe80008000408 */
[----:B------:R-:W-:Y:S04]  /*0790*/  STS.U16 [R3+UR8+0x9400], R27 ;  /* 0x0094001b03007988 */ /* 0x000fe80008000408 */
[----:B------:R-:W-:Y:S04]  /*07a0*/  STS.U16 [R3+UR8+0x9600], R2 ;  /* 0x0096000203007988 */ /* 0x000fe80008000408 */
[----:B------:R-:W-:Y:S04]  /*07b0*/  STS.U16 [R3+UR8+0x9800], R4 ;  /* 0x0098000403007988 */ /* 0x000fe80008000408 */
[----:B------:R0:W-:Y:S04]  /*07c0*/  STS.U16 [R3+UR8+0x9a00], R6 ;  /* 0x009a000603007988 */ /* 0x0001e80008000408 */
[----:B------:R1:W-:Y:S04]  /*07d0*/  STS.U16 [R3+UR8+0x9c00], R14 ;  /* 0x009c000e03007988 */ /* 0x0003e80008000408 */
[----:B------:R2:W-:Y:S01]  /*07e0*/  STS.U16 [R3+UR8+0x9e00], R0 ;  /* 0x009e000003007988 */ /* 0x0005e20008000408 */
[----:B0-----:R-:W-:-:S02]  /*07f0*/  LOP3.LUT R6, R12, 0x3, RZ, 0xc0, !PT ;  /* 0x000000030c067812 */ /* 0x001fc400078ec0ff */
[C---:B-1----:R-:W-:Y:S02]  /*0800*/  LOP3.LUT R14, R12.reuse, 0x1c, RZ, 0xc0, !PT ;  /* 0x0000001c0c0e7812 */ /* 0x042fe400078ec0ff */
[----:B--2---:R-:W-:Y:S01]  /*0810*/  LOP3.LUT R0, R12, 0xe0, RZ, 0xc0, !PT ;  /* 0x000000e00c007812 */ /* 0x004fe200078ec0ff */
[----:B------:R-:W-:Y:S06]  /*0820*/  @!P0 BRA `(.L_x_0) ;  /* 0x0000005800308947 */ /* 0x000fec0003800000 */
[----:B------:R-:W0:Y:S01]  /*0830*/  LDC.64 R10, c[0x0][0x250] ;  /* 0x00009400ff0a7b82 */ /* 0x000e220000000a00 */
[----:B------:R-:W-:Y:S01]  /*0840*/  SHF.R.U32.HI R3, RZ, 0x7, R12 ;  /* 0x00000007ff037819 */ /* 0x000fe2000001160c */
[C---:B------:R-:W-:Y:S01]  /*0850*/  IMAD.SHL.U32 R5, R12.reuse, 0x100, RZ ;  /* 0x000001000c057824 */ /* 0x040fe200078e00ff */
[----:B------:R-:W-:Y:S01]  /*0860*/  LOP3.LUT R2, R12, 0x7, RZ, 0xc0, !PT ;  /* 0x000000070c027812 */ /* 0x000fe200078ec0ff */
[----:B------:R-:W-:Y:S01]  /*0870*/  ULDC UR4, c[0x0][0x258] ;  /* 0x0000960000047ab9 */ /* 0x000fe20000000800 */
[----:B------:R-:W-:Y:S01]  /*0880*/  SGXT.U32 R3, R3, 0x1 ;  /* 0x000000010303781a */ /* 0x000fe20000000000 */
[----:B------:R-:W-:Y:S01]  /*0890*/  ULDC.64 UR6, c[0x0][0x218] ;  /* 0x0000860000067ab9 */ /* 0x000fe20000000a00 */
[----:B------:R-:W-:Y:S01]  /*08a0*/  ISETP.NE.U32.AND P0, PT, R6, RZ, PT ;  /* 0x000000ff0600720c */ /* 0x000fe20003f05070 */
[----:B------:R-:W1:Y:S01]  /*08b0*/  LDC R4, c[0x0][0x268] ;  /* 0x00009a00ff047b82 */ /* 0x000e620000000800 */
[----:B------:R-:W-:Y:S01]  /*08c0*/  IMAD.SHL.U32 R2, R2, 0x10, RZ ;  /* 0x0000001002027824 */ /* 0x000fe200078e00ff */
[----:B------:R-:W-:Y:S01]  /*08d0*/  SHF.R.U32.HI R6, RZ, 0x1, R0 ;  /* 0x00000001ff067819 */ /* 0x000fe20000011600 */
[----:B------:R-:W-:Y:S01]  /*08e0*/  IMAD.MOV.U32 R185, RZ, RZ, 0x3f800000 ;  /* 0x3f800000ffb97424 */ /* 0x000fe200078e00ff */
[----:B------:R-:W-:Y:S01]  /*08f0*/  LOP3.LUT R0, R12, 0x10, RZ, 0xc0, !PT ;  /* 0x000000100c007812 */ /* 0x000fe200078ec0ff */
[----:B------:R-:W-:Y:S01]  /*0900*/  IMAD.MOV.U32 R184, RZ, RZ, 0x3f800000 ;  /* 0x3f800000ffb87424 */ /* 0x000fe200078e00ff */
[----:B------:R-:W-:Y:S01]  /*0910*/  LOP3.LUT R9, R2, 0xf00, R5, 0xf8, !PT ;  /* 0x00000f0002097812 */ /* 0x000fe200078ef805 */
[----:B------:R-:W-:Y:S01]  /*0920*/  IMAD.MOV.U32 R183, RZ, RZ, 0x3f800000 ;  /* 0x3f800000ffb77424 */ /* 0x000fe200078e00ff */
[----:B------:R-:W-:Y:S01]  /*0930*/  LOP3.LUT R5, R12, 0x7f, RZ, 0xc0, !PT ;  /* 0x0000007f0c057812 */ /* 0x000fe200078ec0ff */
[----:B------:R-:W-:Y:S01]  /*0940*/  IMAD.MOV.U32 R182, RZ, RZ, 0x3f800000 ;  /* 0x3f800000ffb67424 */ /* 0x000fe200078e00ff */
[----:B------:R-:W-:Y:S01]  /*0950*/  LOP3.LUT R6, R9, R6, RZ, 0x3c, !PT ;  /* 0x0000000609067212 */ /* 0x000fe200078e3cff */
[----:B------:R-:W-:Y:S01]  /*0960*/  ULDC UR13, c[0x0][0x238] ;  /* 0x00008e00000d7ab9 */ /* 0x000fe20000000800 */
[----:B------:R-:W-:Y:S01]  /*0970*/  LEA R9, R0, UR8, 0x3 ;  /* 0x0000000800097c11 */ /* 0x000fe2000f8e18ff */
[C---:B------:R-:W-:Y:S01]  /*0980*/  IMAD R8, R5.reuse, UR4, RZ ;  /* 0x0000000405087c24 */ /* 0x040fe2000f8e02ff */
[----:B------:R-:W-:Y:S01]  /*0990*/  LOP3.LUT P1, RZ, R12, 0x80, RZ, 0xc0, !PT ;  /* 0x000000800cff7812 */ /* 0x000fe2000782c0ff */
[----:B------:R-:W-:Y:S01]  /*09a0*/  IMAD.SHL.U32 R2, R5, 0x2, RZ ;  /* 0x0000000205027824 */ /* 0x000fe200078e00ff */
[----:B------:R-:W-:Y:S01]  /*09b0*/  ULDC.64 UR4, c[0x0][0x260] ;  /* 0x0000980000047ab9 */ /* 0x000fe20000000a00 */
[----:B0-----:R-:W-:Y:S01]  /*09c0*/  IMAD R18, R3, R11, RZ ;  /* 0x0000000b03127224 */ /* 0x001fe200078e02ff */
[----:B------:R-:W-:Y:S01]  /*09d0*/  SEL R7, RZ, 0x110, !P1 ;  /* 0x00000110ff077807 */ /* 0x000fe20004800000 */
[----:B------:R-:W-:Y:S01]  /*09e0*/  IMAD R0, R10, UR12, RZ ;  /* 0x0000000c0a007c24 */ /* 0x000fe2000f8e02ff */
[----:B------:R-:W-:Y:S01]  /*09f0*/  UIMAD UR4, UR12, UR4, URZ ;  /* 0x000000040c0472a4 */ /* 0x000fe2000f8e023f */
[----:B------:R-:W-:Y:S01]  /*0a00*/  IMAD R20, R11, 0x2, R18 ;  /* 0x000000020b147824 */ /* 0x000fe200078e0212 */
[----:B------:R-:W-:Y:S01]  /*0a10*/  LOP3.LUT R2, R7, R2, RZ, 0x3c, !PT ;  /* 0x0000000207027212 */ /* 0x000fe200078e3cff */
[----:B------:R-:W-:Y:S01]  /*0a20*/  IMAD.SHL.U32 R10, R8, 0x2, RZ ;  /* 0x00000002080a7824 */ /* 0x000fe200078e00ff */
[----:B------:R-:W-:Y:S01]  /*0a30*/  SHF.R.U32.HI R200, RZ, 0x2, R12 ;  /* 0x00000002ffc87819 */ /* 0x000fe2000001160c */
[----:B------:R-:W-:Y:S01]  /*0a40*/  IMAD R22, R11, 0x2, R20 ;  /* 0x000000020b167824 */ /* 0x000fe200078e0214 */
[----:B------:R-:W-:Y:S01]  /*0a50*/  SHF.R.U32.HI R232, RZ, 0x3, R15 ;  /* 0x00000003ffe87819 */ /* 0x000fe2000001160f */
[----:B-1----:R-:W-:Y:S01]  /*0a60*/  IMAD R113, R3, R4, RZ ;  /* 0x0000000403717224 */ /* 0x002fe200078e02ff */
[C---:B------:R-:W-:Y:S01]  /*0a70*/  SHF.L.U32 R3, R0.reuse, 0x1, RZ ;  /* 0x0000000100037819 */ /* 0x040fe200000006ff */
[----:B------:R-:W-:Y:S01]  /*0a80*/  IMAD.HI R0, R0, 0x2, RZ ;  /* 0x0000000200007827 */ /* 0x000fe200078e02ff */
[----:B------:R-:W-:-:S02]  /*0a90*/  LEA R24, R11, R22, 0x1 ;  /* 0x000000160b187211 */ /* 0x000fc400078e08ff */
[----:B------:R-:W-:Y:S01]  /*0aa0*/  IADD3 R83, P1, P2, R10, UR6, R3 ;  /* 0x000000060a537c10 */ /* 0x000fe2000fa3e003 */
[----:B------:R-:W-:Y:S01]  /*0ab0*/  IMAD.HI R3, R8, 0x2, RZ ;  /* 0x0000000208037827 */ /* 0x000fe200078e02ff */
[----:B------:R-:W-:Y:S02]  /*0ac0*/  SGXT.U32 R200, R200, 0x3 ;  /* 0x00000003c8c8781a */ /* 0x000fe40000000000 */
[-C--:B------:R-:W-:Y:S01]  /*0ad0*/  LEA R144, P3, R18, R83.reuse, 0x1 ;  /* 0x0000005312907211 */ /* 0x080fe200078608ff */
[----:B------:R-:W-:Y:S01]  /*0ae0*/  IMAD R26, R11, 0x2, R24 ;  /* 0x000000020b1a7824 */ /* 0x000fe200078e0218 */
[----:B------:R-:W-:Y:S01]  /*0af0*/  IADD3.X R121, R3, UR7, R0, P1, P2 ;  /* 0x0000000703797c10 */ /* 0x000fe20008fe4400 */
[----:B------:R-:W-:Y:S01]  /*0b00*/  IMAD R115, R4, 0x2, R113 ;  /* 0x0000000204737824 */ /* 0x000fe200078e0271 */
[-C--:B------:R-:W-:Y:S01]  /*0b10*/  LEA R142, P4, R20, R83.reuse, 0x1 ;  /* 0x00000053148e7211 */ /* 0x080fe200078808ff */
[C---:B------:R-:W-:Y:S01]  /*0b20*/  IMAD R28, R11.reuse, 0x2, R26 ;  /* 0x000000020b1c7824 */ /* 0x040fe200078e021a */
[----:B------:R-:W-:Y:S01]  /*0b30*/  LEA R140, P5, R22, R83, 0x1 ;  /* 0x00000053168c7211 */ /* 0x000fe200078a08ff */
[----:B------:R-:W-:Y:S01]  /*0b40*/  IMAD R117, R4, 0x2, R115 ;  /* 0x0000000204757824 */ /* 0x000fe200078e0273 */
[-C--:B------:R-:W-:Y:S01]  /*0b50*/  LEA.HI.X.SX32 R145, R18, R121.reuse, 0x1, P3 ;  /* 0x0000007912917211 */ /* 0x080fe200018f0eff */
[C---:B------:R-:W-:Y:S01]  /*0b60*/  IMAD R30, R11.reuse, 0x2, R28 ;  /* 0x000000020b1e7824 */ /* 0x040fe200078e021c */
[-C--:B------:R-:W-:Y:S01]  /*0b70*/  LEA.HI.X.SX32 R143, R20, R121.reuse, 0x1, P4 ;  /* 0x00000079148f7211 */ /* 0x080fe200020f0eff */
[----:B------:R-:W-:Y:S01]  /*0b80*/  IMAD R107, R4, 0x2, R117 ;  /* 0x00000002046b7824 */ /* 0x000fe200078e0275 */
[----:B------:R-:W-:Y:S01]  /*0b90*/  LEA.HI.X.SX32 R141, R22, R121, 0x1, P5 ;  /* 0x00000079168d7211 */ /* 0x000fe200028f0eff */
[C---:B------:R-:W-:Y:S01]  /*0ba0*/  IMAD R32, R11.reuse, 0x2, R30 ;  /* 0x000000020b207824 */ /* 0x040fe200078e021e */
[-C--:B------:R-:W-:Y:S01]  /*0bb0*/  LEA R250, P3, R24, R83.reuse, 0x1 ;  /* 0x0000005318fa7211 */ /* 0x080fe200078608ff */
        /* <DEDUP_REMOVED lines=16> */
[----:B------:R-:W-:Y:S01]  /*0cc0*/  IMAD.IADD R230, R6, 0x1, R9 ;  /* 0x0000000106e67824 */ /* 0x000fe200078e0209 */
[-C--:B------:R-:W-:Y:S01]  /*0cd0*/  LEA.HI.X.SX32 R229, R30, R121.reuse, 0x1, P3 ;  /* 0x000000791ee57211 */ /* 0x080fe200018f0eff */
[C---:B------:R-:W-:Y:S01]  /*0ce0*/  IMAD R42, R11.reuse, 0x2, R40 ;  /* 0x000000020b2a7824 */ /* 0x040fe200078e0228 */
[-C--:B------:R-:W-:Y:S01]  /*0cf0*/  LEA.HI.X.SX32 R225, R32, R121.reuse, 0x1, P4 ;  /* 0x0000007920e17211 */ /* 0x080fe200020f0eff */
[----:B------:R-:W0:Y:S01]  /*0d00*/  LDC.64 R6, c[0x0][0x220] ;  /* 0x00008800ff067b82 */ /* 0x000e220000000a00 */
[----:B------:R-:W-:Y:S01]  /*0d10*/  LEA.HI.X.SX32 R221, R34, R121, 0x1, P5 ;  /* 0x0000007922dd7211 */ /* 0x000fe200028f0eff */
[----:B------:R-:W-:Y:S01]  /*0d20*/  IMAD R109, R4, 0x2, R105 ;  /* 0x00000002046d7824 */ /* 0x000fe200078e0269 */
[----:B------:R-:W-:Y:S01]  /*0d30*/  LEA R44, R11, R42, 0x1 ;  /* 0x0000002a0b2c7211 */ /* 0x000fe200078e08ff */
[----:B------:R-:W-:Y:S01]  /*0d40*/  IMAD R5, R5, UR5, RZ ;  /* 0x0000000505057c24 */ /* 0x000fe2000f8e02ff */
        /* <DEDUP_REMOVED lines=17> */
[----:B------:R-:W-:Y:S01]  /*0e60*/  USHF.L.U32 UR5, UR4, 0x1, URZ ;  /* 0x0000000104057899 */ /* 0x000fe2000800063f */
[-C--:B------:R-:W-:Y:S01]  /*0e70*/  LEA.HI.X.SX32 R207, R42, R121.reuse, 0x1, P3 ;  /* 0x000000792acf7211 */ /* 0x080fe200018f0eff */
[C---:B------:R-:W-:Y:S01]  /*0e80*/  IMAD R54, R11.reuse, 0x2, R52 ;  /* 0x000000020b367824 */ /* 0x040fe200078e0234 */
[-C--:B------:R-:W-:Y:S01]  /*0e90*/  LEA.HI.X.SX32 R199, R44, R121.reuse, 0x1, P4 ;  /* 0x000000792cc77211 */ /* 0x080fe200020f0eff */
[----:B------:R1:W-:Y:S01]  /*0ea0*/  STL.64 [R1+0x10], R144 ;  /* 0x0000109001007387 */ /* 0x0003e20000100a00 */
[----:B------:R-:W-:Y:S01]  /*0eb0*/  LEA.HI.X.SX32 R181, R46, R121, 0x1, P5 ;  /* 0x000000792eb57211 */ /* 0x000fe200028f0eff */
[C---:B------:R-:W-:Y:S01]  /*0ec0*/  IMAD R56, R11.reuse, 0x2, R54 ;  /* 0x000000020b387824 */ /* 0x040fe200078e0236 */
[-C--:B------:R-:W-:Y:S01]  /*0ed0*/  LEA R178, P3, R48, R83.reuse, 0x1 ;  /* 0x0000005330b27211 */ /* 0x080fe200078608ff */
[----:B------:R2:W-:Y:S01]  /*0ee0*/  STL.64 [R1+0x8], R142 ;  /* 0x0000088e01007387 */ /* 0x0005e20000100a00 */
[-C--:B------:R-:W-:Y:S01]  /*0ef0*/  LEA R176, P4, R50, R83.reuse, 0x1 ;  /* 0x0000005332b07211 */ /* 0x080fe200078808ff */
[C---:B------:R-:W-:Y:S01]  /*0f00*/  IMAD R58, R11.reuse, 0x2, R56 ;  /* 0x000000020b3a7824 */ /* 0x040fe200078e0238 */
[----:B------:R-:W-:Y:S01]  /*0f10*/  LEA R174, P5, R52, R83, 0x1 ;  /* 0x0000005334ae7211 */ /* 0x000fe200078a08ff */
[----:B------:R3:W-:Y:S01]  /*0f20*/  STL.64 [R1], R140 ;  /* 0x0000008c01007387 */ /* 0x0007e20000100a00 */
[-C--:B------:R-:W-:Y:S01]  /*0f30*/  LEA.HI.X.SX32 R179, R48, R121.reuse, 0x1, P3 ;  /* 0x0000007930b37211 */ /* 0x080fe200018f0eff */
[----:B------:R-:W-:Y:S01]  /*0f40*/  IMAD R60, R11, 0x2, R58 ;  /* 0x000000020b3c7824 */ /* 0x000fe200078e023a */
[----:B------:R-:W-:-:S02]  /*0f50*/  LEA.HI.X.SX32 R177, R50, R121, 0x1, P4 ;  /* 0x0000007932b17211 */ /* 0x000fc400020f0eff */
[----:B------:R-:W-:Y:S01]  /*0f60*/  LEA.HI.X.SX32 R175, R52, R121, 0x1, P5 ;  /* 0x0000007934af7211 */ /* 0x000fe200028f0eff */
[C---:B------:R-:W-:Y:S01]  /*0f70*/  IMAD R62, R11.reuse, 0x2, R60 ;  /* 0x000000020b3e7824 */ /* 0x040fe200078e023c */
[-C--:B------:R-:W-:Y:S02]  /*0f80*/  LEA R172, P3, R54, R83.reuse, 0x1 ;  /* 0x0000005336ac7211 */ /* 0x080fe400078608ff */
[-C--:B------:R-:W-:Y:S02]  /*0f90*/  LEA R170, P4, R56, R83.reuse, 0x1 ;  /* 0x0000005338aa7211 */ /* 0x080fe400078808ff */
[C---:B------:R-:W-:Y:S02]  /*0fa0*/  LEA R64, R11.reuse, R62, 0x1 ;  /* 0x0000003e0b407211 */ /* 0x040fe400078e08ff */
[----:B------:R-:W-:Y:S02]  /*0fb0*/  LEA R168, P5, R58, R83, 0x1 ;  /* 0x000000533aa87211 */ /* 0x000fe400078a08ff */
[-C--:B------:R-:W-:Y:S01]  /*0fc0*/  LEA.HI.X.SX32 R173, R54, R121.reuse, 0x1, P3 ;  /* 0x0000007936ad7211 */ /* 0x080fe200018f0eff */
[----:B------:R-:W-:Y:S01]  /*0fd0*/  IMAD R66, R11, 0x2, R64 ;  /* 0x000000020b427824 */ /* 0x000fe200078e0240 */
[----:B------:R-:W-:-:S02]  /*0fe0*/  LEA.HI.X.SX32 R171, R56, R121, 0x1, P4 ;  /* 0x0000007938ab7211 */ /* 0x000fc400020f0eff */
[----:B------:R-:W-:Y:S01]  /*0ff0*/  LEA.HI.X.SX32 R169, R58, R121, 0x1, P5 ;  /* 0x000000793aa97211 */ /* 0x000fe200028f0eff */
[C---:B------:R-:W-:Y:S01]  /*1000*/  IMAD R68, R11.reuse, 0x2, R66 ;  /* 0x000000020b447824 */ /* 0x040fe200078e0242 */
[-C--:B------:R-:W-:Y:S02]  /*1010*/  LEA R166, P3, R60, R83.reuse, 0x1 ;  /* 0x000000533ca67211 */ /* 0x080fe400078608ff */
[-C--:B------:R-:W-:Y:S01]  /*1020*/  LEA R164, P4, R62, R83.reuse, 0x1 ;  /* 0x000000533ea47211 */ /* 0x080fe200078808ff */
[C---:B------:R-:W-:Y:S01]  /*1030*/  IMAD R70, R11.reuse, 0x2, R68 ;  /* 0x000000020b467824 */ /* 0x040fe200078e0244 */
        /* <DEDUP_REMOVED lines=9> */
[-C--:B------:R-:W-:Y:S02]  /*10d0*/  LEA R158, P4, R68, R83.reuse, 0x1 ;  /* 0x00000053449e7211 */ /* 0x080fe400078808ff */
[----:B------:R-:W-:Y:S01]  /*10e0*/  LEA R156, P5, R70, R83, 0x1 ;  /* 0x00000053469c7211 */ /* 0x000fe200078a08ff */
[----:B------:R-:W-:Y:S01]  /*10f0*/  IMAD R78, R11, 0x2, R76 ;  /* 0x000000020b4e7824 */ /* 0x000fe200078e024c */
[----:B------:R-:W-:-:S02]  /*1100*/  LEA.HI.X.SX32 R155, R72, R121, 0x1, P6 ;  /* 0x00000079489b7211 */ /* 0x000fc400030f0eff */
[-C--:B------:R-:W-:Y:S01]  /*1110*/  LEA.HI.X.SX32 R161, R66, R121.reuse, 0x1, P3 ;  /* 0x0000007942a17211 */ /* 0x080fe200018f0eff */
[C---:B------:R-:W-:Y:S01]  /*1120*/  IMAD R80, R11.reuse, 0x2, R78 ;  /* 0x000000020b507824 */ /* 0x040fe200078e024e */
[-C--:B------:R-:W-:Y:S02]  /*1130*/  LEA.HI.X.SX32 R159, R68, R121.reuse, 0x1, P4 ;  /* 0x00000079449f7211 */ /* 0x080fe400020f0eff */
[----:B------:R-:W-:Y:S01]  /*1140*/  LEA.HI.X.SX32 R157, R70, R121, 0x1, P5 ;  /* 0x00000079469d7211 */ /* 0x000fe200028f0eff */
[C---:B------:R-:W-:Y:S01]  /*1150*/  IMAD R82, R11.reuse, 0x2, R80 ;  /* 0x000000020b527824 */ /* 0x040fe200078e0250 */
[-C--:B------:R-:W-:Y:S02]  /*1160*/  LEA R18, P6, R80, R83.reuse, 0x1 ;  /* 0x0000005350127211 */ /* 0x080fe400078c08ff */
[----:B------:R-:W-:Y:S02]  /*1170*/  LEA R152, P3, R74, R83, 0x1 ;  /* 0x000000534a987211 */ /* 0x000fe400078608ff */
[----:B------:R-:W-:-:S02]  /*1180*/  LEA R84, R11, R82, 0x1 ;  /* 0x000000520b547211 */ /* 0x000fc400078e08ff */
[-C--:B------:R-:W-:Y:S02]  /*1190*/  LEA R150, P4, R76, R83.reuse, 0x1 ;  /* 0x000000534c967211 */ /* 0x080fe400078808ff */
[----:B------:R-:W-:Y:S01]  /*11a0*/  LEA R148, P5, R78, R83, 0x1 ;  /* 0x000000534e947211 */ /* 0x000fe200078a08ff */
[C---:B------:R-:W-:Y:S01]  /*11b0*/  IMAD R86, R11.reuse, 0x2, R84 ;  /* 0x000000020b567824 */ /* 0x040fe200078e0254 */
[-C--:B------:R-:W-:Y:S02]  /*11c0*/  LEA.HI.X.SX32 R19, R80, R121.reuse, 0x1, P6 ;  /* 0x0000007950137211 */ /* 0x080fe400030f0eff */
[-C--:B------:R-:W-:Y:S01]  /*11d0*/  LEA.HI.X.SX32 R153, R74, R121.reuse, 0x1, P3 ;  /* 0x000000794a997211 */ /* 0x080fe200018f0eff */
[C---:B------:R-:W-:Y:S01]  /*11e0*/  IMAD R88, R11.reuse, 0x2, R86 ;  /* 0x000000020b587824 */ /* 0x040fe200078e0256 */
[-C--:B------:R-:W-:Y:S02]  /*11f0*/  LEA.HI.X.SX32 R151, R76, R121.reuse, 0x1, P4 ;  /* 0x000000794c977211 */ /* 0x080fe400020f0eff */
[----:B------:R-:W-:Y:S01]  /*1200*/  LEA.HI.X.SX32 R149, R78, R121, 0x1, P5 ;  /* 0x000000794e957211 */ /* 0x000fe200028f0eff */
[----:B------:R-:W-:Y:S01]  /*1210*/  IMAD R90, R11, 0x2, R88 ;  /* 0x000000020b5a7824 */ /* 0x000fe200078e0258 */
[----:B------:R-:W-:-:S02]  /*1220*/  LEA R26, P6, R88, R83, 0x1 ;  /* 0x00000053581a7211 */ /* 0x000fc400078c08ff */
[-C--:B------:R-:W-:Y:S01]  /*1230*/  LEA R20, P3, R82, R83.reuse, 0x1 ;  /* 0x0000005352147211 */ /* 0x080fe200078608ff */
[C---:B------:R-:W-:Y:S01]  /*1240*/  IMAD R92, R11.reuse, 0x2, R90 ;  /* 0x000000020b5c7824 */ /* 0x040fe200078e025a */
[-C--:B------:R-:W-:Y:S02]  /*1250*/  LEA R22, P4, R84, R83.reuse, 0x1 ;  /* 0x0000005354167211 */ /* 0x080fe400078808ff */
[----:B------:R-:W-:Y:S01]  /*1260*/  LEA R24, P5, R86, R83, 0x1 ;  /* 0x0000005356187211 */ /* 0x000fe200078a08ff */
[C---:B------:R-:W-:Y:S01]  /*1270*/  IMAD R94, R11.reuse, 0x2, R92 ;  /* 0x000000020b5e7824 */ /* 0x040fe200078e025c */
[-C--:B------:R-:W-:Y:S02]  /*1280*/  LEA.HI.X.SX32 R27, R88, R121.reuse, 0x1, P6 ;  /* 0x00000079581b7211 */ /* 0x080fe400030f0eff */
        /* <DEDUP_REMOVED lines=12> */
[-C--:B------:R-:W-:Y:S02]  /*1350*/  LEA.HI.X.SX32 R29, R90, R121.reuse, 0x1, P3 ;  /* 0x000000795a1d7211 */ /* 0x080fe400018f0eff */
[C---:B------:R-:W-:Y:S02]  /*1360*/  LEA R104, R11.reuse, R102, 0x1 ;  /* 0x000000660b687211 */ /* 0x040fe400078e08ff */
[----:B------:R-:W-:Y:S02]  /*1370*/  LEA.HI.X.SX32 R31, R92, R121, 0x1, P4 ;  /* 0x000000795c1f7211 */ /* 0x000fe400020f0eff */
[----:B------:R-:W-:Y:S01]  /*1380*/  LEA R42, P6, R104, R83, 0x1 ;  /* 0x00000053682a7211 */ /* 0x000fe200078c08ff */
[C---:B------:R-:W-:Y:S01]  /*1390*/  IMAD R106, R11.reuse, 0x2, R104 ;  /* 0x000000020b6a7824 */ /* 0x040fe200078e0268 */
[----:B------:R-:W-:Y:S02]  /*13a0*/  LEA.HI.X.SX32 R33, R94, R121, 0x1, P5 ;  /* 0x000000795e217211 */ /* 0x000fe400028f0eff */
[-C--:B------:R-:W-:Y:S01]  /*13b0*/  LEA R36, P3, R98, R83.reuse, 0x1 ;  /* 0x0000005362247211 */ /* 0x080fe200078608ff */
[----:B------:R-:W-:Y:S01]  /*13c0*/  IMAD R108, R11, 0x2, R106 ;  /* 0x000000020b6c7824 */ /* 0x000fe200078e026a */
[----:B------:R-:W-:-:S02]  /*13d0*/  LEA R38, P4, R100, R83, 0x1 ;  /* 0x0000005364267211 */ /* 0x000fc400078808ff */
        /* <DEDUP_REMOVED lines=15> */
[----:B------:R-:W-:Y:S02]  /*14d0*/  LEA.HI.X.SX32 R45, R106, R121, 0x1, P3 ;  /* 0x000000796a2d7211 */ /* 0x000fe400018f0eff */
[----:B------:R-:W-:-:S02]  /*14e0*/  LEA R120, R11, R118, 0x1 ;  /* 0x000000760b787211 */ /* 0x000fc400078e08ff */
[----:B------:R-:W-:Y:S02]  /*14f0*/  LEA.HI.X.SX32 R47, R108, R121, 0x1, P4 ;  /* 0x000000796c2f7211 */ /* 0x000fe400020f0eff */
[----:B------:R-:W-:Y:S01]  /*1500*/  LEA R58, P6, R120, R83, 0x1 ;  /* 0x00000053783a7211 */ /* 0x000fe200078c08ff */
[C---:B------:R-:W-:Y:S01]  /*1510*/  IMAD R122, R11.reuse, 0x2, R120 ;  /* 0x000000020b7a7824 */ /* 0x040fe200078e0278 */
[----:B------:R-:W-:Y:S02]  /*1520*/  LEA.HI.X.SX32 R49, R110, R121, 0x1, P5 ;  /* 0x000000796e317211 */ /* 0x000fe400028f0eff */
        /* <DEDUP_REMOVED lines=12> */
[-C--:B------:R-:W-:Y:S01]  /*15f0*/  LEA R60, P3, R122, R83.reuse, 0x1 ;  /* 0x000000537a3c7211 */ /* 0x080fe200078608ff */
[----:B------:R-:W-:Y:S01]  /*1600*/  IMAD R132, R11, 0x2, R130 ;  /* 0x000000020b847824 */ /* 0x000fe200078e0282 */
[----:B------:R-:W-:-:S02]  /*1610*/  LEA R62, P4, R124, R83, 0x1 ;  /* 0x000000537c3e7211 */ /* 0x000fc400078808ff */
[----:B------:R-:W-:Y:S01]  /*1620*/  LEA R64, P5, R126, R83, 0x1 ;  /* 0x000000537e407211 */ /* 0x000fe200078a08ff */
[----:B------:R-:W-:Y:S01]  /*1630*/  IMAD R134, R11, 0x2, R132 ;  /* 0x000000020b867824 */ /* 0x000fe200078e0284 */
[----:B------:R-:W-:Y:S02]  /*1640*/  SHF.L.U32 R9, R5, 0x1, RZ ;  /* 0x0000000105097819 */ /* 0x000fe400000006ff */
[----:B------:R-:W-:Y:S01]  /*1650*/  LEA.HI.X.SX32 R67, R128, R121, 0x1, P6 ;  /* 0x0000007980437211 */ /* 0x000fe200030f0eff */
[C---:B------:R-:W-:Y:S01]  /*1660*/  IMAD R10, R11.reuse, 0x2, R134 ;  /* 0x000000020b0a7824 */ /* 0x040fe200078e0286 */
[----:B------:R-:W-:Y:S02]  /*1670*/  LEA R93, R4, R87, 0x1 ;  /* 0x00000057045d7211 */ /* 0x000fe400078e08ff */
[----:B------:R-:W-:Y:S01]  /*1680*/  LEA.HI.X.SX32 R61, R122, R121, 0x1, P3 ;  /* 0x000000797a3d7211 */ /* 0x000fe200018f0eff */
[C---:B------:R-:W-:Y:S01]  /*1690*/  IMAD R136, R11.reuse, 0x2, R10 ;  /* 0x000000020b887824 */ /* 0x040fe200078e020a */
[----:B------:R-:W-:Y:S01]  /*16a0*/  LEA R74, P6, R10, R83, 0x1 ;  /* 0x000000530a4a7211 */ /* 0x000fe200078c08ff */
[----:B------:R-:W-:Y:S01]  /*16b0*/  IMAD R101, R4, 0x2, R93 ;  /* 0x0000000204657824 */ /* 0x000fe200078e025d */
[-C--:B------:R-:W-:Y:S01]  /*16c0*/  LEA.HI.X.SX32 R63, R124, R121.reuse, 0x1, P4 ;  /* 0x000000797c3f7211 */ /* 0x080fe200020f0eff */
[----:B------:R-:W-:Y:S01]  /*16d0*/  IMAD R8, R11, 0x2, R136 ;  /* 0x000000020b087824 */ /* 0x000fe200078e0288 */
[----:B------:R-:W-:Y:S01]  /*16e0*/  LEA.HI.X.SX32 R65, R126, R121, 0x1, P5 ;  /* 0x000000797e417211 */ /* 0x000fe200028f0eff */
[----:B------:R-:W-:Y:S01]  /*16f0*/  IMAD R13, R4, 0x2, R101 ;  /* 0x00000002040d7824 */ /* 0x000fe200078e0265 */
[----:B0-----:R-:W-:Y:S01]  /*1700*/  IADD3 R3, P1, P2, R9, UR5, R6 ;  /* 0x0000000509037c10 */ /* 0x001fe2000fa3e006 */
[C---:B------:R-:W-:Y:S01]  /*1710*/  IMAD R138, R11.reuse, 0x2, R8 ;  /* 0x000000020b8a7824 */ /* 0x040fe200078e0208 */
[-C--:B------:R-:W-:Y:S01]  /*1720*/  LEA R68, P3, R130, R83.reuse, 0x1 ;  /* 0x0000005382447211 */ /* 0x080fe200078608ff */
[----:B------:R-:W-:Y:S01]  /*1730*/  UIMAD.WIDE UR4, UR4, 0x2, URZ ;  /* 0x00000002040478a5 */ /* 0x000fe2000f8e023f */
[-C--:B------:R-:W-:Y:S01]  /*1740*/  LEA R70, P4, R132, R83.reuse, 0x1 ;  /* 0x0000005384467211 */ /* 0x080fe200078808ff */
[----:B------:R-:W-:Y:S01]  /*1750*/  IMAD R0, R11, 0x2, R138 ;  /* 0x000000020b007824 */ /* 0x000fe200078e028a */
[----:B------:R-:W-:Y:S01]  /*1760*/  LEA R72, P5, R134, R83, 0x1 ;  /* 0x0000005386487211 */ /* 0x000fe200078a08ff */
[----:B------:R-:W-:Y:S01]  /*1770*/  IMAD.HI R6, R5, 0x2, RZ ;  /* 0x0000000205067827 */ /* 0x000fe200078e02ff */
[----:B------:R-:W-:-:S02]  /*1780*/  LEA.HI.X.SX32 R75, R10, R121, 0x1, P6 ;  /* 0x000000790a4b7211 */ /* 0x000fc400030f0eff */
[----:B------:R-:W-:Y:S01]  /*1790*/  LEA R82, P6, R0, R83, 0x1 ;  /* 0x0000005300527211 */ /* 0x000fe200078c08ff */
[----:B------:R-:W-:Y:S01]  /*17a0*/  IMAD R89, R4, 0x2, R13 ;  /* 0x0000000204597824 */ /* 0x000fe200078e020d */
[-C--:B------:R-:W-:Y:S01]  /*17b0*/  LEA.HI.X.SX32 R69, R130, R121.reuse, 0x1, P3 ;  /* 0x0000007982457211 */ /* 0x080fe200018f0eff */
[----:B------:R-:W-:Y:S01]  /*17c0*/  UMOV UR4, URZ ;  /* 0x0000003f00047c82 */ /* 0x000fe20008000000 */
[-C--:B------:R-:W-:Y:S01]  /*17d0*/  LEA.HI.X.SX32 R71, R132, R121.reuse, 0x1, P4 ;  /* 0x0000007984477211 */ /* 0x080fe200020f0eff */
[----:B------:R-:W-:Y:S01]  /*17e0*/  IMAD R95, R4, 0x2, R89 ;  /* 0x00000002045f7824 */ /* 0x000fe200078e0259 */
[----:B------:R-:W-:Y:S02]  /*17f0*/  LEA.HI.X.SX32 R73, R134, R121, 0x1, P5 ;  /* 0x0000007986497211 */ /* 0x000fe400028f0eff */
[-C--:B------:R-:W-:Y:S01]  /*1800*/  LEA R76, P3, R136, R83.reuse, 0x1 ;  /* 0x00000053884c7211 */ /* 0x080fe200078608ff */
[----:B------:R-:W-:Y:S01]  /*1810*/  IMAD R9, R4, 0x2, R95 ;  /* 0x0000000204097824 */ /* 0x000fe200078e025f */
[----:B------:R-:W-:-:S02]  /*1820*/  LEA R78, P4, R8, R83, 0x1 ;  /* 0x00000053084e7211 */ /* 0x000fc400078808ff */
[----:B------:R-:W-:Y:S01]  /*1830*/  LEA R80, P5, R138, R83, 0x1 ;  /* 0x000000538a507211 */ /* 0x000fe200078a08ff */
[----:B------:R-:W-:Y:S01]  /*1840*/  IMAD R17, R4, 0x2, R9 ;  /* 0x0000000204117824 */ /* 0x000fe200078e0209 */
[----:B------:R-:W-:Y:S02]  /*1850*/  LEA.HI.X.SX32 R83, R0, R121, 0x1, P6 ;  /* 0x0000007900537211 */ /* 0x000fe400030f0eff */
[----:B------:R-:W-:Y:S01]  /*1860*/  IADD3.X R0, R6, UR5, R7, P1, P2 ;  /* 0x0000000506007c10 */ /* 0x000fe20008fe4407 */
[----:B------:R-:W-:Y:S01]  /*1870*/  IMAD R85, R4, 0x2, R17 ;  /* 0x0000000204557824 */ /* 0x000fe200078e0211 */
[----:B-1----:R-:W-:Y:S02]  /*1880*/  LEA R144, P1, R113, R3, 0x1 ;  /* 0x0000000371907211 */ /* 0x002fe400078208ff */
[----:B------:R-:W-:Y:S01]  /*1890*/  LEA.HI.X.SX32 R77, R136, R121, 0x1, P3 ;  /* 0x00000079884d7211 */ /* 0x000fe200018f0eff */
[----:B------:R-:W-:Y:S01]  /*18a0*/  IMAD R5, R4, 0x2, R85 ;  /* 0x0000000204057824 */ /* 0x000fe200078e0255 */
[----:B--2---:R-:W-:-:S02]  /*18b0*/  LEA R142, P2, R115, R3, 0x1 ;  /* 0x00000003738e7211 */ /* 0x004fc400078408ff */
[-C--:B---3--:R-:W-:Y:S01]  /*18c0*/  LEA R140, P3, R117, R3.reuse, 0x1 ;  /* 0x00000003758c7211 */ /* 0x088fe200078608ff */
[----:B------:R-:W-:Y:S01]  /*18d0*/  IMAD R11, R4, 0x2, R5 ;  /* 0x00000002040b7824 */ /* 0x000fe200078e0205 */
[-C--:B------:R-:W-:Y:S02]  /*18e0*/  LEA.HI.X.SX32 R145, R113, R0.reuse, 0x1, P1 ;  /* 0x0000000071917211 */ /* 0x080fe400008f0eff */
[-C--:B------:R-:W-:Y:S02]  /*18f0*/  LEA.HI.X.SX32 R143, R115, R0.reuse, 0x1, P2 ;  /* 0x00000000738f7211 */ /* 0x080fe400010f0eff */
[-C--:B------:R-:W-:Y:S01]  /*1900*/  LEA R126, P1, R107, R3.reuse, 0x1 ;  /* 0x000000036b7e7211 */ /* 0x080fe200078208ff */
[----:B------:R-:W-:Y:S01]  /*1910*/  STL.64 [R1+0x210], R144 ;  /* 0x0002109001007387 */ /* 0x000fe20000100a00 */
[----:B------:R-:W-:Y:S02]  /*1920*/  LEA.HI.X.SX32 R141, R117, R0, 0x1, P3 ;  /* 0x00000000758d7211 */ /* 0x000fe400018f0eff */
[-C--:B------:R-:W-:Y:S01]  /*1930*/  LEA R124, P2, R111, R3.reuse, 0x1 ;  /* 0x000000036f7c7211 */ /* 0x080fe200078408ff */
[----:B------:R-:W-:Y:S01]  /*1940*/  STL.64 [R1+0x208], R142 ;  /* 0x0002088e01007387 */ /* 0x000fe20000100a00 */
[----:B------:R-:W-:-:S02]  /*1950*/  LEA R122, P3, R119, R3, 0x1 ;  /* 0x00000003777a7211 */ /* 0x000fc400078608ff */
[-C--:B------:R-:W-:Y:S01]  /*1960*/  LEA.HI.X.SX32 R127, R107, R0.reuse, 0x1, P1 ;  /* 0x000000006b7f7211 */ /* 0x080fe200008f0eff */
[----:B------:R-:W-:Y:S01]  /*1970*/  STL.64 [R1+0x200], R140 ;  /* 0x0002008c01007387 */ /* 0x000fe20000100a00 */
[-C--:B------:R-:W-:Y:S02]  /*1980*/  LEA.HI.X.SX32 R125, R111, R0.reuse, 0x1, P2 ;  /* 0x000000006f7d7211 */ /* 0x080fe400010f0eff */
[-C--:B------:R-:W-:Y:S01]  /*1990*/  LEA.HI.X.SX32 R123, R119, R0.reuse, 0x1, P3 ;  /* 0x00000000777b7211 */ /* 0x080fe200018f0eff */
[----:B------:R-:W-:Y:S01]  /*19a0*/  STL.64 [R1+0x1f8], R126 ;  /* 0x0001f87e01007387 */ /* 0x000fe20000100a00 */
[C---:B------:R-:W-:Y:S02]  /*19b0*/  LEA R116, P3, R109.reuse, R3, 0x1 ;  /* 0x000000036d747211 */ /* 0x040fe400078608ff */
[----:B------:R-:W-:Y:S01]  /*19c0*/  LEA R7, R4, R11, 0x1 ;  /* 0x0000000b04077211 */ /* 0x000fe200078e08ff */
[----:B------:R0:W-:Y:S01]  /*19d0*/  STL.64 [R1+0x1f0], R124 ;  /* 0x0001f07c01007387 */ /* 0x0001e20000100a00 */
[----:B------:R-:W-:-:S02]  /*19e0*/  LEA.HI.X.SX32 R117, R109, R0, 0x1, P3 ;  /* 0x000000006d757211 */ /* 0x000fc400018f0eff */
[-C--:B------:R-:W-:Y:S01]  /*19f0*/  LEA.HI.X.SX32 R79, R8, R121.reuse, 0x1, P4 ;  /* 0x00000079084f7211 */ /* 0x080fe200020f0eff */
[----:B------:R1:W-:Y:S01]  /*1a00*/  STL.64 [R1+0x1e8], R122 ;  /* 0x0001e87a01007387 */ /* 0x0003e20000100a00 */
[----:B------:R-:W-:Y:S01]  /*1a10*/  LEA.HI.X.SX32 R81, R138, R121, 0x1, P5 ;  /* 0x000000798a517211 */ /* 0x000fe200028f0eff */
[----:B------:R-:W-:Y:S01]  /*1a20*/  IMAD R121, R4, 0x2, R7 ;  /* 0x0000000204797824 */ /* 0x000fe200078e0207 */
[C---:B------:R-:W-:Y:S02]  /*1a30*/  LOP3.LUT R203, R200.reuse, 0x8, RZ, 0xfc, !PT ;  /* 0x00000008c8cb7812 */ /* 0x040fe400078efcff */
[----:B------:R-:W-:Y:S01]  /*1a40*/  LOP3.LUT R202, R200, 0x10, RZ, 0xfc, !PT ;  /* 0x00000010c8ca7812 */ /* 0x000fe200078efcff */
[----:B------:R-:W-:Y:S01]  /*1a50*/  IMAD R113, R4, 0x2, R121 ;  /* 0x0000000204717824 */ /* 0x000fe200078e0279 */
[----:B------:R-:W-:Y:S02]  /*1a60*/  LOP3.LUT R232, R232, 0x1c, RZ, 0xc0, !PT ;  /* 0x0000001ce8e87812 */ /* 0x000fe400078ec0ff */
[----:B0-----:R-:W-:Y:S01]  /*1a70*/  LEA R124, P1, R97, R3, 0x1 ;  /* 0x00000003617c7211 */ /* 0x001fe200078208ff */
[----:B------:R-:W-:Y:S01]  /*1a80*/  IMAD R115, R4, 0x2, R113 ;  /* 0x0000000204737824 */ /* 0x000fe200078e0271 */
[----:B------:R-:W-:-:S02]  /*1a90*/  LEA R203, R203, UR8, 0x5 ;  /* 0x00000008cbcb7c11 */ /* 0x000fc4000f8e28ff */
[-C--:B-1----:R-:W-:Y:S01]  /*1aa0*/  LEA R122, P2, R105, R3.reuse, 0x1 ;  /* 0x00000003697a7211 */ /* 0x082fe200078408ff */
[----:B------:R-:W-:Y:S01]  /*1ab0*/  IMAD R107, R4, 0x2, R115 ;  /* 0x00000002046b7824 */ /* 0x000fe200078e0273 */
[-C--:B------:R-:W-:Y:S01]  /*1ac0*/  LEA.HI.X.SX32 R125, R97, R0.reuse, 0x1, P1 ;  /* 0x00000000617d7211 */ /* 0x080fe200008f0eff */
[----:B------:R-:W-:Y:S01]  /*1ad0*/  IMAD.IADD R236, R232, 0x1, R203 ;  /* 0x00000001e8ec7824 */ /* 0x000fe200078e02cb */
[-C--:B------:R-:W-:Y:S01]  /*1ae0*/  LEA.HI.X.SX32 R123, R105, R0.reuse, 0x1, P2 ;  /* 0x00000000697b7211 */ /* 0x080fe200010f0eff */
[----:B------:R-:W-:Y:S01]  /*1af0*/  IMAD R111, R4, 0x2, R107 ;  /* 0x00000002046f7824 */ /* 0x000fe200078e026b */
[CC--:B------:R-:W-:Y:S01]  /*1b00*/  LEA R118, P2, R99.reuse, R3.reuse, 0x1 ;  /* 0x0000000363767211 */ /* 0x0c0fe200078408ff */
[----:B------:R-:W-:Y:S01]  /*1b10*/  STL.64 [R1+0x1e0], R124 ;  /* 0x0001e07c01007387 */ /* 0x000fe20000100a00 */
[----:B------:R-:W-:Y:S01]  /*1b20*/  LEA R202, R202, UR8, 0x5 ;  /* 0x00000008caca7c11 */ /* 0x000fe2000f8e28ff */
[----:B------:R-:W-:Y:S01]  /*1b30*/  IMAD R97, R4, 0x2, R111 ;  /* 0x0000000204617824 */ /* 0x000fe200078e026f */
[----:B------:R-:W-:Y:S01]  /*1b40*/  LEA.HI.X.SX32 R119, R99, R0, 0x1, P2 ;  /* 0x0000000063777211 */ /* 0x000fe200010f0eff */
[----:B------:R0:W-:Y:S01]  /*1b50*/  STL.64 [R1+0x1d8], R122 ;  /* 0x0001d87a01007387 */ /* 0x0001e20000100a00 */
[----:B------:R-:W-:Y:S01]  /*1b60*/  IADD3 R234, R232, R202, RZ ;  /* 0x000000cae8ea7210 */ /* 0x000fe20007ffe0ff */
[----:B------:R-:W-:Y:S01]  /*1b70*/  IMAD R105, R4, 0x2, R97 ;  /* 0x0000000204697824 */ /* 0x000fe200078e0261 */
[----:B------:R-:W-:Y:S01]  /*1b80*/  LOP3.LUT R252, R2, 0x60, RZ, 0x3c, !PT ;  /* 0x0000006002fc7812 */ /* 0x000fe200078e3cff */
[----:B------:R1:W-:Y:S01]  /*1b90*/  STL.64 [R1+0x1d0], R116 ;  /* 0x0001d07401007387 */ /* 0x0003e20000100a00 */
[----:B0-----:R-:W-:-:S02]  /*1ba0*/  LEA R122, P1, R91, R3, 0x1 ;  /* 0x000000035b7a7211 */ /* 0x001fc400078208ff */
[-C--:B-1----:R-:W-:Y:S02]  /*1bb0*/  LEA R116, P3, R103, R3.reuse, 0x1 ;  /* 0x0000000367747211 */ /* 0x082fe400078608ff */
[-C--:B------:R-:W-:Y:S01]  /*1bc0*/  LEA.HI.X.SX32 R123, R91, R0.reuse, 0x1, P1 ;  /* 0x000000005b7b7211 */ /* 0x080fe200008f0eff */
[C---:B------:R-:W-:Y:S01]  /*1bd0*/  IMAD R91, R4.reuse, 0x2, R105 ;  /* 0x00000002045b7824 */ /* 0x040fe200078e0269 */
[-C--:B------:R-:W-:Y:S02]  /*1be0*/  LEA.HI.X.SX32 R117, R103, R0.reuse, 0x1, P3 ;  /* 0x0000000067757211 */ /* 0x080fe400018f0eff */
[CC--:B------:R-:W-:Y:S01]  /*1bf0*/  LEA R108, P3, R101.reuse, R3.reuse, 0x1 ;  /* 0x00000003656c7211 */ /* 0x0c0fe200078608ff */
[----:B------:R-:W-:Y:S01]  /*1c00*/  STL.64 [R1+0x1c8], R122 ;  /* 0x0001c87a01007387 */ /* 0x000fe20000100a00 */
[----:B------:R-:W-:Y:S02]  /*1c10*/  IMAD R99, R4, 0x2, R91 ;  /* 0x0000000204637824 */ /* 0x000fe400078e025b */
[----:B------:R-:W-:Y:S01]  /*1c20*/  LEA.HI.X.SX32 R109, R101, R0, 0x1, P3 ;  /* 0x00000000656d7211 */ /* 0x000fe200018f0eff */
[----:B------:R0:W-:Y:S01]  /*1c30*/  STL.64 [R1+0x1c0], R118 ;  /* 0x0001c07601007387 */ /* 0x0001e20000100a00 */
[----:B------:R-:W-:-:S03]  /*1c40*/  LEA R102, P3, R95, R3, 0x1 ;  /* 0x000000035f667211 */ /* 0x000fc600078608ff */
[----:B------:R1:W-:Y:S01]  /*1c50*/  STL.64 [R1+0x1b8], R116 ;  /* 0x0001b87401007387 */ /* 0x0003e20000100a00 */
[-C--:B------:R-:W-:Y:S02]  /*1c60*/  LEA.HI.X.SX32 R103, R95, R0.reuse, 0x1, P3 ;  /* 0x000000005f677211 */ /* 0x080fe400018f0eff */
[-C--:B------:R-:W-:Y:S02]  /*1c70*/  LEA R88, P3, R85, R3.reuse, 0x1 ;  /* 0x0000000355587211 */ /* 0x080fe400078608ff */
[-C--:B0-----:R-:W-:Y:S02]  /*1c80*/  LEA R118, P1, R87, R3.reuse, 0x1 ;  /* 0x0000000357767211 */ /* 0x081fe400078208ff */
[----:B-1----:R-:W-:Y:S02]  /*1c90*/  LEA R116, P2, R93, R3, 0x1 ;  /* 0x000000035d747211 */ /* 0x002fe400078408ff */
[-C--:B------:R-:W-:Y:S02]  /*1ca0*/  LEA.HI.X.SX32 R119, R87, R0.reuse, 0x1, P1 ;  /* 0x0000000057777211 */ /* 0x080fe400008f0eff */
[----:B------:R-:W-:-:S02]  /*1cb0*/  LEA.HI.X.SX32 R117, R93, R0, 0x1, P2 ;  /* 0x000000005d757211 */ /* 0x000fc400010f0eff */
[C---:B------:R-:W-:Y:S01]  /*1cc0*/  LEA R87, R4.reuse, R99, 0x1 ;  /* 0x0000006304577211 */ /* 0x040fe200078e08ff */
[----:B------:R-:W-:Y:S04]  /*1cd0*/  STL.64 [R1+0x1b0], R118 ;  /* 0x0001b07601007387 */ /* 0x000fe80000100a00 */
[----:B------:R0:W-:Y:S01]  /*1ce0*/  STL.64 [R1+0x1a8], R116 ;  /* 0x0001a87401007387 */ /* 0x0001e20000100a00 */
[----:B------:R-:W-:-:S03]  /*1cf0*/  IMAD R93, R4, 0x2, R87 ;  /* 0x00000002045d7824 */ /* 0x000fc600078e0257 */
[----:B------:R1:W-:Y:S01]  /*1d00*/  STL.64 [R1+0x1a0], R108 ;  /* 0x0001a06c01007387 */ /* 0x0003e20000100a00 */
[----:B0-----:R-:W-:-:S04]  /*1d10*/  LEA R116, P1, R13, R3, 0x1 ;  /* 0x000000030d747211 */ /* 0x001fc800078208ff */
[----:B------:R-:W-:Y:S01]  /*1d20*/  LEA.HI.X.SX32 R117, R13, R0, 0x1, P1 ;  /* 0x000000000d757211 */ /* 0x000fe200008f0eff */
[----:B------:R-:W-:Y:S01]  /*1d30*/  IMAD R13, R4, 0x2, R93 ;  /* 0x00000002040d7824 */ /* 0x000fe200078e025d */
[----:B-1----:R-:W-:-:S03]  /*1d40*/  LEA R108, P2, R89, R3, 0x1 ;  /* 0x00000003596c7211 */ /* 0x002fc600078408ff */
[----:B------:R-:W-:Y:S01]  /*1d50*/  STL.64 [R1+0x198], R116 ;  /* 0x0001987401007387 */ /* 0x000fe20000100a00 */
[-C--:B------:R-:W-:Y:S01]  /*1d60*/  LEA.HI.X.SX32 R109, R89, R0.reuse, 0x1, P2 ;  /* 0x00000000596d7211 */ /* 0x080fe200010f0eff */
[C---:B------:R-:W-:Y:S01]  /*1d70*/  IMAD R95, R4.reuse, 0x2, R13 ;  /* 0x00000002045f7824 */ /* 0x040fe200078e020d */
[-C--:B------:R-:W-:Y:S01]  /*1d80*/  LEA R100, P2, R17, R3.reuse, 0x1 ;  /* 0x0000000311647211 */ /* 0x080fe200078408ff */
[----:B------:R0:W-:Y:S01]  /*1d90*/  STL.64 [R1+0x188], R102 ;  /* 0x0001886601007387 */ /* 0x0001e20000100a00 */
[-C--:B------:R-:W-:Y:S01]  /*1da0*/  LEA.HI.X.SX32 R89, R85, R0.reuse, 0x1, P3 ;  /* 0x0000000055597211 */ /* 0x080fe200018f0eff */
[----:B------:R-:W-:Y:S01]  /*1db0*/  IMAD R85, R4, 0x2, R95 ;  /* 0x0000000204557824 */ /* 0x000fe200078e025f */
[----:B------:R-:W-:Y:S01]  /*1dc0*/  LEA.HI.X.SX32 R101, R17, R0, 0x1, P2 ;  /* 0x0000000011657211 */ /* 0x000fe200010f0eff */
[----:B------:R-:W-:Y:S01]  /*1dd0*/  STL.64 [R1+0x190], R108 ;  /* 0x0001906c01007387 */ /* 0x000fe20000100a00 */
[-C--:B------:R-:W-:Y:S02]  /*1de0*/  LEA R8, P3, R7, R3.reuse, 0x1 ;  /* 0x0000000307087211 */ /* 0x080fe400078608ff */
[----:B0-----:R-:W-:-:S04]  /*1df0*/  LEA R102, P1, R9, R3, 0x1 ;  /* 0x0000000309667211 */ /* 0x001fc800078208ff */
[-C--:B------:R-:W-:Y:S02]  /*1e00*/  LEA.HI.X.SX32 R103, R9, R0.reuse, 0x1, P1 ;  /* 0x0000000009677211 */ /* 0x080fe400008f0eff */
[----:B------:R-:W-:-:S03]  /*1e10*/  LEA.HI.X.SX32 R9, R7, R0, 0x1, P3 ;  /* 0x0000000007097211 */ /* 0x000fc600018f0eff */
[----:B------:R0:W-:Y:S04]  /*1e20*/  STL.64 [R1+0x180], R102 ;  /* 0x0001806601007387 */ /* 0x0001e80000100a00 */
[----:B------:R1:W-:Y:S04]  /*1e30*/  STL.64 [R1+0x178], R100 ;  /* 0x0001786401007387 */ /* 0x0003e80000100a00 */
[----:B------:R2:W-:Y:S01]  /*1e40*/  STL.64 [R1+0x170], R88 ;  /* 0x0001705801007387 */ /* 0x0005e20000100a00 */
[----:B0-----:R-:W-:-:S04]  /*1e50*/  LEA R102, P1, R5, R3, 0x1 ;  /* 0x0000000305667211 */ /* 0x001fc800078208ff */
[----:B------:R-:W-:Y:S01]  /*1e60*/  LEA.HI.X.SX32 R103, R5, R0, 0x1, P1 ;  /* 0x0000000005677211 */ /* 0x000fe200008f0eff */
[----:B-1----:R-:W-:Y:S01]  /*1e70*/  IMAD R101, R4, 0x2, R85 ;  /* 0x0000000204657824 */ /* 0x002fe200078e0255 */
[----:B--2---:R-:W-:-:S03]  /*1e80*/  LEA R88, P2, R11, R3, 0x1 ;  /* 0x000000030b587211 */ /* 0x004fc600078408ff */
[----:B------:R0:W-:Y:S01]  /*1e90*/  STL.64 [R1+0x168], R102 ;  /* 0x0001686601007387 */ /* 0x0001e20000100a00 */
[----:B------:R-:W-:Y:S01]  /*1ea0*/  IMAD R5, R4, 0x2, R101 ;  /* 0x0000000204057824 */ /* 0x000fe200078e0265 */
[----:B------:R-:W-:-:S03]  /*1eb0*/  LEA.HI.X.SX32 R89, R11, R0, 0x1, P2 ;  /* 0x000000000b597211 */ /* 0x000fc600010f0eff */
[----:B------:R-:W-:Y:S02]  /*1ec0*/  IMAD R11, R4, 0x2, R5 ;  /* 0x00000002040b7824 */ /* 0x000fe400078e0205 */
[----:B------:R1:W-:Y:S01]  /*1ed0*/  STL.64 [R1+0x160], R88 ;  /* 0x0001605801007387 */ /* 0x0003e20000100a00 */
[----:B0-----:R-:W-:-:S03]  /*1ee0*/  LEA R102, P1, R121, R3, 0x1 ;  /* 0x0000000379667211 */ /* 0x001fc600078208ff */
[----:B------:R0:W-:Y:S01]  /*1ef0*/  STL.64 [R1+0x158], R8 ;  /* 0x0001580801007387 */ /* 0x0001e20000100a00 */
[-C--:B------:R-:W-:Y:S02]  /*1f00*/  LEA.HI.X.SX32 R103, R121, R0.reuse, 0x1, P1 ;  /* 0x0000000079677211 */ /* 0x080fe400008f0eff */
[-C--:B------:R-:W-:Y:S02]  /*1f10*/  LEA R108, P1, R107, R3.reuse, 0x1 ;  /* 0x000000036b6c7211 */ /* 0x080fe400078208ff */
[-C--:B-1----:R-:W-:Y:S01]  /*1f20*/  LEA R88, P2, R113, R3.reuse, 0x1 ;  /* 0x0000000371587211 */ /* 0x082fe200078408ff */
[----:B------:R1:W-:Y:S01]  /*1f30*/  STL.64 [R1+0x150], R102 ;  /* 0x0001506601007387 */ /* 0x0003e20000100a00 */
[-C--:B------:R-:W-:Y:S02]  /*1f40*/  LEA.HI.X.SX32 R109, R107, R0.reuse, 0x1, P1 ;  /* 0x000000006b6d7211 */ /* 0x080fe400008f0eff */
[----:B------:R-:W-:Y:S02]  /*1f50*/  LEA.HI.X.SX32 R89, R113, R0, 0x1, P2 ;  /* 0x0000000071597211 */ /* 0x000fe400010f0eff */
[----:B0-----:R-:W-:-:S03]  /*1f60*/  LEA R8, P3, R115, R3, 0x1 ;  /* 0x0000000373087211 */ /* 0x001fc600078608ff */
[----:B------:R0:W-:Y:S01]  /*1f70*/  STL.64 [R1+0x148], R88 ;  /* 0x0001485801007387 */ /* 0x0001e20000100a00 */
[-C--:B------:R-:W-:Y:S02]  /*1f80*/  LEA.HI.X.SX32 R9, R115, R0.reuse, 0x1, P3 ;  /* 0x0000000073097211 */ /* 0x080fe400018f0eff */
[C---:B------:R-:W-:Y:S01]  /*1f90*/  LEA R6, P3, R97.reuse, R3, 0x1 ;  /* 0x0000000361067211 */ /* 0x040fe200078608ff */
[----:B-1----:R-:W-:Y:S02]  /*1fa0*/  IMAD R103, R4, 0x2, R11 ;  /* 0x0000000204677824 */ /* 0x002fe400078e020b */
[----:B------:R1:W-:Y:S01]  /*1fb0*/  STL.64 [R1+0x140], R8 ;  /* 0x0001400801007387 */ /* 0x0003e20000100a00 */
[----:B------:R-:W-:-:S03]  /*1fc0*/  LEA.HI.X.SX32 R7, R97, R0, 0x1, P3 ;  /* 0x0000000061077211 */ /* 0x000fc600018f0eff */
[----:B------:R2:W-:Y:S01]  /*1fd0*/  STL.64 [R1+0x138], R108 ;  /* 0x0001386c01007387 */ /* 0x0005e20000100a00 */
[----:B0-----:R-:W-:-:S04]  /*1fe0*/  LEA R88, P2, R111, R3, 0x1 ;  /* 0x000000036f587211 */ /* 0x001fc800078408ff */
[----:B------:R-:W-:Y:S01]  /*1ff0*/  LEA.HI.X.SX32 R89, R111, R0, 0x1, P2 ;  /* 0x000000006f597211 */ /* 0x000fe200010f0eff */
[----:B-1----:R-:W-:-:S04]  /*2000*/  IMAD R9, R4, 0x2, R103 ;  /* 0x0000000204097824 */ /* 0x002fc800078e0267 */
[----:B------:R0:W-:Y:S01]  /*2010*/  STL.64 [R1+0x130], R88 ;  /* 0x0001305801007387 */ /* 0x0001e20000100a00 */
[C---:B--2---:R-:W-:Y:S02]  /*2020*/  LEA R108, P1, R105.reuse, R3, 0x1 ;  /* 0x00000003696c7211 */ /* 0x044fe400078208ff */
[----:B------:R-:W-:Y:S01]  /*2030*/  LEA R97, R4, R9, 0x1 ;  /* 0x0000000904617211 */ /* 0x000fe200078e08ff */
[----:B------:R1:W-:Y:S01]  /*2040*/  STL.64 [R1+0x128], R6 ;  /* 0x0001280601007387 */ /* 0x0003e20000100a00 */
[----:B------:R-:W-:-:S03]  /*2050*/  LEA.HI.X.SX32 R109, R105, R0, 0x1, P1 ;  /* 0x00000000696d7211 */ /* 0x000fc600008f0eff */
[----:B------:R-:W-:Y:S01]  /*2060*/  IMAD R107, R4, 0x2, R97 ;  /* 0x00000002046b7824 */ /* 0x000fe200078e0261 */
[-C--:B0-----:R-:W-:Y:S02]  /*2070*/  LEA R88, P2, R91, R3.reuse, 0x1 ;  /* 0x000000035b587211 */ /* 0x081fe400078408ff */
[-C--:B-1----:R-:W-:Y:S02]  /*2080*/  LEA R6, P3, R99, R3.reuse, 0x1 ;  /* 0x0000000363067211 */ /* 0x082fe400078608ff */
[-C--:B------:R-:W-:Y:S02]  /*2090*/  LEA.HI.X.SX32 R89, R91, R0.reuse, 0x1, P2 ;  /* 0x000000005b597211 */ /* 0x080fe400010f0eff */
[-C--:B------:R-:W-:Y:S02]  /*20a0*/  LEA.HI.X.SX32 R7, R99, R0.reuse, 0x1, P3 ;  /* 0x0000000063077211 */ /* 0x080fe400018f0eff */
[-C--:B------:R-:W-:Y:S02]  /*20b0*/  LEA R104, P2, R93, R3.reuse, 0x1 ;  /* 0x000000035d687211 */ /* 0x080fe400078408ff */
[----:B------:R-:W-:Y:S01]  /*20c0*/  LEA R90, P3, R13, R3, 0x1 ;  /* 0x000000030d5a7211 */ /* 0x000fe200078608ff */
[----:B------:R0:W-:Y:S01]  /*20d0*/  STL.64 [R1+0x110], R6 ;  /* 0x0001100601007387 */ /* 0x0001e20000100a00 */
[----:B------:R-:W-:-:S02]  /*20e0*/  LEA.HI.X.SX32 R105, R93, R0, 0x1, P2 ;  /* 0x000000005d697211 */ /* 0x000fc400010f0eff */
[-C--:B------:R-:W-:Y:S01]  /*20f0*/  LEA.HI.X.SX32 R91, R13, R0.reuse, 0x1, P3 ;  /* 0x000000000d5b7211 */ /* 0x080fe200018f0eff */
[----:B------:R1:W-:Y:S01]  /*2100*/  STL.64 [R1+0x120], R108 ;  /* 0x0001206c01007387 */ /* 0x0003e20000100a00 */
[-C--:B------:R-:W-:Y:S02]  /*2110*/  LEA R92, P2, R85, R3.reuse, 0x1 ;  /* 0x00000003555c7211 */ /* 0x080fe400078408ff */
[-C--:B------:R-:W-:Y:S01]  /*2120*/  LEA R86, P3, R101, R3.reuse, 0x1 ;  /* 0x0000000365567211 */ /* 0x080fe200078608ff */
[----:B------:R2:W-:Y:S01]  /*2130*/  STL.64 [R1+0x118], R88 ;  /* 0x0001185801007387 */ /* 0x0005e20000100a00 */
[----:B------:R-:W-:Y:S02]  /*2140*/  LEA.HI.X.SX32 R93, R85, R0, 0x1, P2 ;  /* 0x00000000555d7211 */ /* 0x000fe400010f0eff */
[-C--:B------:R-:W-:Y:S01]  /*2150*/  LEA R94, P2, R11, R3.reuse, 0x1 ;  /* 0x000000030b5e7211 */ /* 0x080fe200078408ff */
[----:B0-----:R-:W-:Y:S01]  /*2160*/  IMAD R7, R4, 0x2, R107 ;  /* 0x0000000204077824 */ /* 0x001fe200078e026b */
[----:B------:R0:W-:Y:S01]  /*2170*/  STL.64 [R1+0xf8], R90 ;  /* 0x0000f85a01007387 */ /* 0x0001e20000100a00 */
[----:B-1----:R-:W-:-:S04]  /*2180*/  LEA R108, P1, R87, R3, 0x1 ;  /* 0x00000003576c7211 */ /* 0x002fc800078208ff */
[-C--:B------:R-:W-:Y:S01]  /*2190*/  LEA.HI.X.SX32 R109, R87, R0.reuse, 0x1, P1 ;  /* 0x00000000576d7211 */ /* 0x080fe200008f0eff */
[C---:B--2---:R-:W-:Y:S01]  /*21a0*/  IMAD R89, R4.reuse, 0x2, R7 ;  /* 0x0000000204597824 */ /* 0x044fe200078e0207 */
[----:B------:R-:W-:Y:S02]  /*21b0*/  LEA R98, P1, R95, R3, 0x1 ;  /* 0x000000035f627211 */ /* 0x000fe400078208ff */
[-C--:B------:R-:W-:Y:S01]  /*21c0*/  LEA.HI.X.SX32 R87, R101, R0.reuse, 0x1, P3 ;  /* 0x0000000065577211 */ /* 0x080fe200018f0eff */
[----:B------:R-:W-:Y:S01]  /*21d0*/  STL.64 [R1+0x108], R108 ;  /* 0x0001086c01007387 */ /* 0x000fe20000100a00 */
[-C--:B------:R-:W-:Y:S01]  /*21e0*/  LEA.HI.X.SX32 R99, R95, R0.reuse, 0x1, P1 ;  /* 0x000000005f637211 */ /* 0x080fe200008f0eff */
[C---:B0-----:R-:W-:Y:S01]  /*21f0*/  IMAD R91, R4.reuse, 0x2, R89 ;  /* 0x00000002045b7824 */ /* 0x041fe200078e0259 */
[----:B------:R-:W-:Y:S01]  /*2200*/  LEA.HI.X.SX32 R95, R11, R0, 0x1, P2 ;  /* 0x000000000b5f7211 */ /* 0x000fe200010f0eff */
[----:B------:R0:W-:Y:S01]  /*2210*/  STL.64 [R1+0x100], R104 ;  /* 0x0001006801007387 */ /* 0x0001e20000100a00 */
[----:B------:R-:W-:Y:S01]  /*2220*/  CS2R R100, SRZ ;  /* 0x0000000000647805 */ /* 0x000fe2000001ff00 */
[----:B------:R-:W-:-:S02]  /*2230*/  IMAD R17, R4, 0x2, R91 ;  /* 0x0000000204117824 */ /* 0x000fc400078e025b */
[----:B------:R1:W-:Y:S02]  /*2240*/  STL.64 [R1+0xf0], R98 ;  /* 0x0000f06201007387 */ /* 0x0003e40000100a00 */
[----:B------:R-:W-:Y:S02]  /*2250*/  IMAD R85, R4, 0x2, R17 ;  /* 0x0000000204557824 */ /* 0x000fe400078e0211 */
[----:B------:R2:W-:Y:S04]  /*2260*/  STL.64 [R1+0xe8], R92 ;  /* 0x0000e85c01007387 */ /* 0x0005e80000100a00 */
[----:B------:R3:W-:Y:S01]  /*2270*/  STL.64 [R1+0xe0], R86 ;  /* 0x0000e05601007387 */ /* 0x0007e20000100a00 */
[----:B0-----:R-:W-:Y:S02]  /*2280*/  CS2R R104, SRZ ;  /* 0x0000000000687805 */ /* 0x001fe4000001ff00 */
[----:B-1----:R-:W-:-:S02]  /*2290*/  LEA R98, P1, R5, R3, 0x1 ;  /* 0x0000000305627211 */ /* 0x002fc400078208ff */
[----:B--2---:R-:W-:Y:S02]  /*22a0*/  LEA R92, P3, R103, R3, 0x1 ;  /* 0x00000003675c7211 */ /* 0x004fe400078608ff */
[-C--:B------:R-:W-:Y:S02]  /*22b0*/  LEA.HI.X.SX32 R99, R5, R0.reuse, 0x1, P1 ;  /* 0x0000000005637211 */ /* 0x080fe400008f0eff */
[----:B------:R-:W-:Y:S01]  /*22c0*/  LEA.HI.X.SX32 R93, R103, R0, 0x1, P3 ;  /* 0x00000000675d7211 */ /* 0x000fe200018f0eff */
[C---:B---3--:R-:W-:Y:S01]  /*22d0*/  IMAD R87, R4.reuse, 0x2, R85 ;  /* 0x0000000204577824 */ /* 0x048fe200078e0255 */
[----:B------:R-:W-:Y:S01]  /*22e0*/  CS2R R102, SRZ ;  /* 0x0000000000667805 */ /* 0x000fe2000001ff00 */
[----:B------:R0:W-:Y:S02]  /*22f0*/  STL.64 [R1+0xd8], R98 ;  /* 0x0000d86201007387 */ /* 0x0001e40000100a00 */
[C---:B------:R-:W-:Y:S02]  /*2300*/  IMAD R5, R4.reuse, 0x2, R87 ;  /* 0x0000000204057824 */ /* 0x040fe400078e0257 */
[----:B------:R1:W-:Y:S02]  /*2310*/  STL.64 [R1+0xd0], R94 ;  /* 0x0000d05e01007387 */ /* 0x0003e40000100a00 */
[----:B------:R-:W-:-:S02]  /*2320*/  IMAD R11, R4, 0x2, R5 ;  /* 0x00000002040b7824 */ /* 0x000fc400078e0205 */
[----:B------:R2:W-:Y:S03]  /*2330*/  STL.64 [R1+0xc8], R92 ;  /* 0x0000c85c01007387 */ /* 0x0005e60000100a00 */
[C---:B------:R-:W-:Y:S02]  /*2340*/  LEA R13, R4.reuse, R11, 0x1 ;  /* 0x0000000b040d7211 */ /* 0x040fe400078e08ff */
[-C--:B0-----:R-:W-:Y:S02]  /*2350*/  LEA R98, P1, R9, R3.reuse, 0x1 ;  /* 0x0000000309627211 */ /* 0x081fe400078208ff */
[-C--:B-1----:R-:W-:Y:S02]  /*2360*/  LEA R94, P2, R97, R3.reuse, 0x1 ;  /* 0x00000003615e7211 */ /* 0x082fe400078408ff */
[----:B------:R-:W-:Y:S01]  /*2370*/  LEA.HI.X.SX32 R99, R9, R0, 0x1, P1 ;  /* 0x0000000009637211 */ /* 0x000fe200008f0eff */
[----:B------:R-:W-:Y:S01]  /*2380*/  IMAD R9, R4, 0x2, R13 ;  /* 0x0000000204097824 */ /* 0x000fe200078e020d */
[----:B--2---:R-:W-:-:S02]  /*2390*/  LEA R92, P3, R107, R3, 0x1 ;  /* 0x000000036b5c7211 */ /* 0x004fc400078608ff */
[-C--:B------:R-:W-:Y:S01]  /*23a0*/  LEA.HI.X.SX32 R95, R97, R0.reuse, 0x1, P2 ;  /* 0x00000000615f7211 */ /* 0x080fe200010f0eff */
[----:B------:R-:W-:Y:S01]  /*23b0*/  STL.64 [R1+0xc0], R98 ;  /* 0x0000c06201007387 */ /* 0x000fe20000100a00 */
[-C--:B------:R-:W-:Y:S01]  /*23c0*/  LEA.HI.X.SX32 R93, R107, R0.reuse, 0x1, P3 ;  /* 0x000000006b5d7211 */ /* 0x080fe200018f0eff */
[C---:B------:R-:W-:Y:S01]  /*23d0*/  IMAD R8, R4.reuse, 0x2, R9 ;  /* 0x0000000204087824 */ /* 0x040fe200078e0209 */
[C---:B------:R-:W-:Y:S01]  /*23e0*/  LEA R96, P1, R7.reuse, R3, 0x1 ;  /* 0x0000000307607211 */ /* 0x040fe200078208ff */
[----:B------:R0:W-:Y:S01]  /*23f0*/  STL.64 [R1+0xb8], R94 ;  /* 0x0000b85e01007387 */ /* 0x0001e20000100a00 */
[----:B------:R-:W-:Y:S02]  /*2400*/  CS2R R106, SRZ ;  /* 0x00000000006a7805 */ /* 0x000fe4000001ff00 */
[----:B------:R-:W-:Y:S01]  /*2410*/  LEA.HI.X.SX32 R97, R7, R0, 0x1, P1 ;  /* 0x0000000007617211 */ /* 0x000fe200008f0eff */
[----:B------:R1:W-:Y:S01]  /*2420*/  STL.64 [R1+0xb0], R92 ;  /* 0x0000b05c01007387 */ /* 0x0003e20000100a00 */
[----:B------:R-:W-:-:S03]  /*2430*/  IMAD R7, R4, 0x2, R8 ;  /* 0x0000000204077824 */ /* 0x000fc600078e0208 */
[----:B------:R-:W-:Y:S01]  /*2440*/  STL.64 [R1+0xa8], R96 ;  /* 0x0000a86001007387 */ /* 0x000fe20000100a00 */
[----:B------:R-:W-:Y:S01]  /*2450*/  IMAD R10, R4, 0x2, R7 ;  /* 0x00000002040a7824 */ /* 0x000fe200078e0207 */
[----:B0-----:R-:W-:-:S03]  /*2460*/  LEA R94, P2, R89, R3, 0x1 ;  /* 0x00000003595e7211 */ /* 0x001fc600078408ff */
[----:B------:R-:W-:Y:S01]  /*2470*/  IMAD R6, R4, 0x2, R10 ;  /* 0x0000000204067824 */ /* 0x000fe200078e020a */
[-C--:B-1----:R-:W-:Y:S02]  /*2480*/  LEA R92, P3, R91, R3.reuse, 0x1 ;  /* 0x000000035b5c7211 */ /* 0x082fe400078608ff */
[-C--:B------:R-:W-:Y:S02]  /*2490*/  LEA.HI.X.SX32 R95, R89, R0.reuse, 0x1, P2 ;  /* 0x00000000595f7211 */ /* 0x080fe400010f0eff */
[-C--:B------:R-:W-:Y:S02]  /*24a0*/  LEA.HI.X.SX32 R93, R91, R0.reuse, 0x1, P3 ;  /* 0x000000005b5d7211 */ /* 0x080fe400018f0eff */
[CC--:B------:R-:W-:Y:S01]  /*24b0*/  LEA R88, P3, R87.reuse, R3.reuse, 0x1 ;  /* 0x0000000357587211 */ /* 0x0c0fe200078608ff */
[----:B------:R0:W-:Y:S03]  /*24c0*/  STL.64 [R1+0xa0], R94 ;  /* 0x0000a05e01007387 */ /* 0x0001e60000100a00 */
[----:B------:R-:W-:Y:S01]  /*24d0*/  LEA.HI.X.SX32 R89, R87, R0, 0x1, P3 ;  /* 0x0000000057597211 */ /* 0x000fe200018f0eff */
[----:B------:R1:W-:Y:S01]  /*24e0*/  STL.64 [R1+0x98], R92 ;  /* 0x0000985c01007387 */ /* 0x0003e20000100a00 */
[----:B------:R-:W-:-:S02]  /*24f0*/  LEA R84, P3, R13, R3, 0x1 ;  /* 0x000000030d547211 */ /* 0x000fc400078608ff */
[-C--:B0-----:R-:W-:Y:S02]  /*2500*/  LEA R94, P1, R17, R3.reuse, 0x1 ;  /* 0x00000003115e7211 */ /* 0x081fe400078208ff */
[-C--:B-1----:R-:W-:Y:S02]  /*2510*/  LEA R92, P2, R85, R3.reuse, 0x1 ;  /* 0x00000003555c7211 */ /* 0x082fe400078408ff */
[-C--:B------:R-:W-:Y:S02]  /*2520*/  LEA.HI.X.SX32 R95, R17, R0.reuse, 0x1, P1 ;  /* 0x00000000115f7211 */ /* 0x080fe400008f0eff */
[-C--:B------:R-:W-:Y:S02]  /*2530*/  LEA.HI.X.SX32 R93, R85, R0.reuse, 0x1, P2 ;  /* 0x00000000555d7211 */ /* 0x080fe400010f0eff */
[----:B------:R-:W-:Y:S01]  /*2540*/  LEA R90, P1, R5, R3, 0x1 ;  /* 0x00000003055a7211 */ /* 0x000fe200078208ff */
[----:B------:R-:W-:Y:S01]  /*2550*/  STL.64 [R1+0x90], R94 ;  /* 0x0000905e01007387 */ /* 0x000fe20000100a00 */
[-C--:B------:R-:W-:Y:S01]  /*2560*/  LEA.HI.X.SX32 R85, R13, R0.reuse, 0x1, P3 ;  /* 0x000000000d557211 */ /* 0x080fe200018f0eff */
[----:B------:R-:W-:Y:S01]  /*2570*/  IMAD.MOV.U32 R13, RZ, RZ, -0x800000 ;  /* 0xff800000ff0d7424 */ /* 0x000fe200078e00ff */
[----:B------:R-:W-:Y:S01]  /*2580*/  LEA.HI.X.SX32 R91, R5, R0, 0x1, P1 ;  /* 0x00000000055b7211 */ /* 0x000fe200008f0eff */
[----:B------:R-:W-:Y:S01]  /*2590*/  STL.64 [R1+0x88], R92 ;  /* 0x0000885c01007387 */ /* 0x000fe20000100a00 */
[----:B------:R-:W-:-:S03]  /*25a0*/  IMAD R5, R4, 0x2, R6 ;  /* 0x0000000204057824 */ /* 0x000fc600078e0206 */
[----:B------:R0:W-:Y:S04]  /*25b0*/  STL.64 [R1+0x80], R88 ;  /* 0x0000805801007387 */ /* 0x0001e80000100a00 */
[----:B------:R-:W-:Y:S01]  /*25c0*/  STL.64 [R1+0x78], R90 ;  /* 0x0000785a01007387 */ /* 0x000fe20000100a00 */
[----:B0-----:R-:W-:-:S04]  /*25d0*/  LEA R88, P2, R11, R3, 0x1 ;  /* 0x000000030b587211 */ /* 0x001fc800078408ff */
[----:B------:R-:W-:Y:S01]  /*25e0*/  LEA.HI.X.SX32 R89, R11, R0, 0x1, P2 ;  /* 0x000000000b597211 */ /* 0x000fe200010f0eff */
[----:B------:R-:W-:Y:S01]  /*25f0*/  IMAD R11, R4, 0x2, R5 ;  /* 0x00000002040b7824 */ /* 0x000fe200078e0205 */
[----:B------:R-:W-:-:S03]  /*2600*/  LEA R86, P2, R8, R3, 0x1 ;  /* 0x0000000308567211 */ /* 0x000fc600078408ff */
[----:B------:R0:W-:Y:S01]  /*2610*/  STL.64 [R1+0x70], R88 ;  /* 0x0000705801007387 */ /* 0x0001e20000100a00 */
[-C--:B------:R-:W-:Y:S01]  /*2620*/  LEA.HI.X.SX32 R87, R8, R0.reuse, 0x1, P2 ;  /* 0x0000000008577211 */ /* 0x080fe200010f0eff */
[C---:B------:R-:W-:Y:S02]  /*2630*/  IMAD R8, R4.reuse, 0x2, R11 ;  /* 0x0000000204087824 */ /* 0x040fe400078e020b */
[----:B------:R1:W-:Y:S01]  /*2640*/  STL.64 [R1+0x68], R84 ;  /* 0x0000685401007387 */ /* 0x0003e20000100a00 */
[-C--:B0-----:R-:W-:Y:S02]  /*2650*/  LEA R88, P1, R9, R3.reuse, 0x1 ;  /* 0x0000000309587211 */ /* 0x081fe400078208ff */
[----:B-1----:R-:W-:Y:S02]  /*2660*/  LEA R84, P3, R7, R3, 0x1 ;  /* 0x0000000307547211 */ /* 0x002fe400078608ff */
[-C--:B------:R-:W-:Y:S02]  /*2670*/  LEA.HI.X.SX32 R89, R9, R0.reuse, 0x1, P1 ;  /* 0x0000000009597211 */ /* 0x080fe400008f0eff */
[----:B------:R-:W-:Y:S01]  /*2680*/  LEA.HI.X.SX32 R85, R7, R0, 0x1, P3 ;  /* 0x0000000007557211 */ /* 0x000fe200018f0eff */
[----:B------:R-:W-:Y:S01]  /*2690*/  IMAD R7, R4, 0x2, R8 ;  /* 0x0000000204077824 */ /* 0x000fe200078e0208 */
[----:B------:R-:W-:Y:S01]  /*26a0*/  LOP3.LUT R9, R2, 0x20, RZ, 0x3c, !PT ;  /* 0x0000002002097812 */ /* 0x000fe200078e3cff */
[----:B------:R0:W-:Y:S03]  /*26b0*/  STL.64 [R1+0x60], R88 ;  /* 0x0000605801007387 */ /* 0x0001e60000100a00 */
[----:B------:R-:W-:Y:S01]  /*26c0*/  LEA R4, R4, R7, 0x1 ;  /* 0x0000000704047211 */ /* 0x000fe200078e08ff */
[----:B------:R1:W-:Y:S04]  /*26d0*/  STL.64 [R1+0x58], R86 ;  /* 0x0000585601007387 */ /* 0x0003e80000100a00 */
[----:B------:R2:W-:Y:S01]  /*26e0*/  STL.64 [R1+0x50], R84 ;  /* 0x0000505401007387 */ /* 0x0005e20000100a00 */
[----:B0-----:R-:W-:-:S02]  /*26f0*/  LEA R88, P1, R10, R3, 0x1 ;  /* 0x000000030a587211 */ /* 0x001fc400078208ff */
[-C--:B-1----:R-:W-:Y:S02]  /*2700*/  LEA R86, P2, R6, R3.reuse, 0x1 ;  /* 0x0000000306567211 */ /* 0x082fe400078408ff */
[-C--:B------:R-:W-:Y:S02]  /*2710*/  LEA.HI.X.SX32 R89, R10, R0.reuse, 0x1, P1 ;  /* 0x000000000a597211 */ /* 0x080fe400008f0eff */
[CC--:B--2---:R-:W-:Y:S02]  /*2720*/  LEA R84, P3, R5.reuse, R3.reuse, 0x1 ;  /* 0x0000000305547211 */ /* 0x0c4fe400078608ff */
[-C--:B------:R-:W-:Y:S01]  /*2730*/  LEA.HI.X.SX32 R87, R6, R0.reuse, 0x1, P2 ;  /* 0x0000000006577211 */ /* 0x080fe200010f0eff */
[----:B------:R0:W-:Y:S01]  /*2740*/  STL.64 [R1+0x48], R88 ;  /* 0x0000485801007387 */ /* 0x0001e20000100a00 */
[----:B------:R-:W-:Y:S02]  /*2750*/  LEA.HI.X.SX32 R85, R5, R0, 0x1, P3 ;  /* 0x0000000005557211 */ /* 0x000fe400018f0eff */
[----:B------:R-:W-:Y:S01]  /*2760*/  LEA R90, P1, R11, R3, 0x1 ;  /* 0x000000030b5a7211 */ /* 0x000fe200078208ff */
[----:B------:R1:W-:Y:S01]  /*2770*/  STL.64 [R1+0x40], R86 ;  /* 0x0000405601007387 */ /* 0x0003e20000100a00 */
[----:B------:R-:W-:-:S02]  /*2780*/  LOP3.LUT R5, R16, 0x8, R200, 0xfe, !PT ;  /* 0x0000000810057812 */ /* 0x000fc400078efec8 */
[----:B------:R-:W-:Y:S01]  /*2790*/  LOP3.LUT R6, R16, 0x10, R200, 0xfe, !PT ;  /* 0x0000001010067812 */ /* 0x000fe200078efec8 */
[----:B------:R2:W-:Y:S01]  /*27a0*/  STL.64 [R1+0x38], R84 ;  /* 0x0000385401007387 */ /* 0x0005e20000100a00 */
[-C--:B------:R-:W-:Y:S02]  /*27b0*/  LEA.HI.X.SX32 R91, R11, R0.reuse, 0x1, P1 ;  /* 0x000000000b5b7211 */ /* 0x080fe400008f0eff */
[----:B------:R-:W-:Y:S01]  /*27c0*/  LOP3.LUT P1, RZ, R12, 0x7, RZ, 0xc0, !PT ;  /* 0x000000070cff7812 */ /* 0x000fe2000782c0ff */
[----:B------:R-:W-:Y:S01]  /*27d0*/  IMAD.MOV.U32 R12, RZ, RZ, -0x800000 ;  /* 0xff800000ff0c7424 */ /* 0x000fe200078e00ff */
[CC--:B0-----:R-:W-:Y:S01]  /*27e0*/  LEA R88, P2, R8.reuse, R3.reuse, 0x1 ;  /* 0x0000000308587211 */ /* 0x0c1fe200078408ff */
[----:B------:R0:W-:Y:S01]  /*27f0*/  STL.64 [R1+0x30], R90 ;  /* 0x0000305a01007387 */ /* 0x0001e20000100a00 */
[----:B-1----:R-:W-:Y:S02]  /*2800*/  LEA R86, P3, R7, R3, 0x1 ;  /* 0x0000000307567211 */ /* 0x002fe400078608ff */
[----:B------:R-:W-:-:S02]  /*2810*/  LEA.HI.X.SX32 R89, R8, R0, 0x1, P2 ;  /* 0x0000000008597211 */ /* 0x000fc400010f0eff */
[C---:B--2---:R-:W-:Y:S01]  /*2820*/  LEA R84, P4, R4.reuse, R3, 0x1 ;  /* 0x0000000304547211 */ /* 0x044fe200078808ff */
[----:B------:R-:W-:Y:S01]  /*2830*/  IMAD.MOV.U32 R3, RZ, RZ, RZ ;  /* 0x000000ffff037224 */ /* 0x000fe200078e00ff */
[-C--:B------:R-:W-:Y:S01]  /*2840*/  LEA.HI.X.SX32 R87, R7, R0.reuse, 0x1, P3 ;  /* 0x0000000007577211 */ /* 0x080fe200018f0eff */
[----:B------:R1:W-:Y:S01]  /*2850*/  STL.64 [R1+0x28], R88 ;  /* 0x0000285801007387 */ /* 0x0003e20000100a00 */
[----:B------:R-:W-:Y:S02]  /*2860*/  LEA.HI.X.SX32 R85, R4, R0, 0x1, P4 ;  /* 0x0000000004557211 */ /* 0x000fe400020f0eff */
[----:B------:R-:W-:Y:S01]  /*2870*/  LOP3.LUT R4, R200, R16, RZ, 0xfc, !PT ;  /* 0x00000010c8047212 */ /* 0x000fe200078efcff */
[----:B------:R2:W-:Y:S01]  /*2880*/  STL.64 [R1+0x20], R86 ;  /* 0x0000205601007387 */ /* 0x0005e20000100a00 */
[----:B------:R-:W-:Y:S02]  /*2890*/  LOP3.LUT R7, R16, 0x18, R200, 0xfe, !PT ;  /* 0x0000001810077812 */ /* 0x000fe400078efec8 */
[----:B0-----:R-:W-:-:S02]  /*28a0*/  CS2R R90, SRZ ;  /* 0x00000000005a7805 */ /* 0x001fc4000001ff00 */
[----:B------:R-:W-:Y:S01]  /*28b0*/  LOP3.LUT R200, R200, 0x18, RZ, 0xfc, !PT ;  /* 0x00000018c8c87812 */ /* 0x000fe200078efcff */
[----:B------:R0:W-:Y:S01]  /*28c0*/  STL.64 [R1+0x18], R84 ;  /* 0x0000185401007387 */ /* 0x0001e20000100a00 */
[----:B------:R-:W-:Y:S01]  /*28d0*/  LEA R8, R14, UR8, 0x3 ;  /* 0x000000080e087c11 */ /* 0x000fe2000f8e18ff */
[----:B------:R-:W-:Y:S01]  /*28e0*/  IMAD.MOV.U32 R14, RZ, RZ, -0x800000 ;  /* 0xff800000ff0e7424 */ /* 0x000fe200078e00ff */
[----:B------:R-:W-:Y:S02]  /*28f0*/  LEA R200, R200, UR8, 0x5 ;  /* 0x00000008c8c87c11 */ /* 0x000fe4000f8e28ff */
[----:B-1----:R-:W-:Y:S02]  /*2900*/  CS2R R88, SRZ ;  /* 0x0000000000587805 */ /* 0x002fe4000001ff00 */
[----:B------:R-:W-:Y:S01]  /*2910*/  LEA R0, R15, UR8, 0x2 ;  /* 0x000000080f007c11 */ /* 0x000fe2000f8e10ff */
[----:B------:R-:W-:Y:S01]  /*2920*/  IMAD.IADD R238, R8, 0x1, R232 ;  /* 0x0000000108ee7824 */ /* 0x000fe200078e02e8 */
[----:B------:R-:W-:Y:S01]  /*2930*/  LOP3.LUT R8, R2, 0x40, RZ, 0x3c, !PT ;  /* 0x0000004002087812 */ /* 0x000fe200078e3cff */
[----:B------:R-:W-:Y:S01]  /*2940*/  IMAD.MOV.U32 R0, RZ, RZ, RZ ;  /* 0x000000ffff007224 */ /* 0x000fe200078e00ff */
[----:B--2---:R-:W-:Y:S01]  /*2950*/  CS2R R86, SRZ ;  /* 0x0000000000567805 */ /* 0x004fe2000001ff00 */
[----:B------:R-:W-:-:S02]  /*2960*/  IMAD.MOV.U32 R15, RZ, RZ, -0x800000 ;  /* 0xff800000ff0f7424 */ /* 0x000fc400078e00ff */
[----:B------:R-:W-:Y:S01]  /*2970*/  IMAD.IADD R232, R232, 0x1, R200 ;  /* 0x00000001e8e87824 */ /* 0x000fe200078e02c8 */
[----:B0-----:R-:W-:-:S07]  /*2980*/  CS2R R84, SRZ ;  /* 0x0000000000547805 */ /* 0x001fce000001ff00 */
.L_x_9:
[----:B------:R-:W2:Y:S04]  /*2990*/  LDL.64 R16, [R1+0x8] ;  /* 0x0000080001107983 */ /* 0x000ea80000100a00 */
[----:B------:R-:W3:Y:S04]  /*29a0*/  LDL.64 R10, [R1] ;  /* 0x00000000010a7983 */ /* 0x000ee80000100a00 */
[----:B------:R-:W4:Y:S01]  /*29b0*/  LDL.64 R8, [R1+0x10] ;  /* 0x0000100001087983 */ /* 0x000f220000100a00 */
[----:B------:R-:W-:-:S04]  /*29c0*/  IMAD.WIDE R92, R3, 0x2, R248 ;  /* 0x00000002035c7825 */ /* 0x000fc800078e02f8 */
[----:B------:R-:W-:-:S04]  /*29d0*/  IMAD.WIDE R118, R3, 0x2, R246 ;  /* 0x0000000203767825 */ /* 0x000fc800078e02f6 */
[C---:B------:R-:W-:Y:S02]  /*29e0*/  IMAD.WIDE R98, R3.reuse, 0x2, R220 ;  /* 0x0000000203627825 */ /* 0x040fe400078e02dc */
[----:B------:R-:W5:Y:S02]  /*29f0*/  LDG.E.U16 R118, desc[UR10][R118.64] ;  /* 0x0000000a76767981 */ /* 0x000f64000c1e1500 */
[----:B------:R-:W-:-:S04]  /*2a00*/  IMAD.WIDE R124, R3, 0x2, R168 ;  /* 0x00000002037c7825 */ /* 0x000fc800078e02a8 */
[C---:B------:R-:W-:Y:S02]  /*2a10*/  IMAD.WIDE R108, R3.reuse, 0x2, R172 ;  /* 0x00000002036c7825 */ /* 0x040fe400078e02ac */
[----:B------:R-:W5:Y:S04]  /*2a20*/  LDG.E.U16 R124, desc[UR10][R124.64] ;  /* 0x0000000a7c7c7981 */ /* 0x000f68000c1e1500 */
[----:B------:R0:W5:Y:S01]  /*2a30*/  LDG.E.U16 R119, desc[UR10][R98.64] ;  /* 0x0000000a62777981 */ /* 0x000162000c1e1500 */
[----:B------:R-:W-:-:S03]  /*2a40*/  IMAD.WIDE R128, R3, 0x2, R160 ;  /* 0x0000000203807825 */ /* 0x000fc600078e02a0 */
[----:B------:R-:W5:Y:S01]  /*2a50*/  LDG.E.U16 R110, desc[UR10][R108.64] ;  /* 0x0000000a6c6e7981 */ /* 0x000f62000c1e1500 */
[----:B------:R-:W-:-:S03]  /*2a60*/  IMAD.WIDE R126, R3, 0x2, R156 ;  /* 0x00000002037e7825 */ /* 0x000fc600078e029c */
[----:B------:R1:W5:Y:S01]  /*2a70*/  LDG.E.U16 R125, desc[UR10][R128.64] ;  /* 0x0000000a807d7981 */ /* 0x000362000c1e1500 */
[----:B0-----:R-:W-:-:S04]  /*2a80*/  IMAD.WIDE R98, R3, 0x2, R180 ;  /* 0x0000000203627825 */ /* 0x001fc800078e02b4 */
[C---:B------:R-:W-:Y:S01]  /*2a90*/  IMAD.WIDE R136, R3.reuse, 0x2, R152 ;  /* 0x0000000203887825 */ /* 0x040fe200078e0298 */
[----:B------:R0:W5:Y:S03]  /*2aa0*/  LDG.E.U16 R111, desc[UR10][R98.64] ;  /* 0x0000000a626f7981 */ /* 0x000166000c1e1500 */
[C---:B------:R-:W-:Y:S01]  /*2ab0*/  IMAD.WIDE R96, R3.reuse, 0x2, R250 ;  /* 0x0000000203607825 */ /* 0x040fe200078e02fa */
[----:B------:R0:W5:Y:S03]  /*2ac0*/  LDG.E.U16 R108, desc[UR10][R126.64] ;  /* 0x0000000a7e6c7981 */ /* 0x000166000c1e1500 */
[C---:B-1----:R-:W-:Y:S01]  /*2ad0*/  IMAD.WIDE R128, R3.reuse, 0x2, R148 ;  /* 0x0000000203807825 */ /* 0x042fe200078e0294 */
[----:B------:R-:W5:Y:S03]  /*2ae0*/  LDG.E.U16 R136, desc[UR10][R136.64] ;  /* 0x0000000a88887981 */ /* 0x000f66000c1e1500 */
[C---:B0-----:R-:W-:Y:S01]  /*2af0*/  IMAD.WIDE R98, R3.reuse, 0x2, R170 ;  /* 0x0000000203627825 */ /* 0x041fe200078e02aa */
[----:B------:R-:W5:Y:S03]  /*2b00*/  LDG.E.U16 R96, desc[UR10][R96.64] ;  /* 0x0000000a60607981 */ /* 0x000f66000c1e1500 */
[----:B------:R-:W-:-:S04]  /*2b10*/  IMAD.WIDE R126, R3, 0x2, R20 ;  /* 0x00000002037e7825 */ /* 0x000fc800078e0214 */
[C---:B------:R-:W-:Y:S01]  /*2b20*/  IMAD.WIDE R130, R3.reuse, 0x2, R150 ;  /* 0x0000000203827825 */ /* 0x040fe200078e0296 */
[----:B------:R0:W5:Y:S04]  /*2b30*/  LDG.E.U16 R137, desc[UR10][R126.64] ;  /* 0x0000000a7e897981 */ /* 0x000168000c1e1500 */
[----:B------:R1:W5:Y:S01]  /*2b40*/  LDG.E.U16 R97, desc[UR10][R130.64] ;  /* 0x0000000a82617981 */ /* 0x000362000c1e1500 */
[----:B------:R-:W-:-:S04]  /*2b50*/  IMAD.WIDE R132, R3, 0x2, R28 ;  /* 0x0000000203847825 */ /* 0x000fc800078e021c */
[C---:B0-----:R-:W-:Y:S01]  /*2b60*/  IMAD.WIDE R126, R3.reuse, 0x2, R22 ;  /* 0x00000002037e7825 */ /* 0x041fe200078e0216 */
[----:B------:R0:W5:Y:S03]  /*2b70*/  LDG.E.U16 R141, desc[UR10][R132.64] ;  /* 0x0000000a848d7981 */ /* 0x000166000c1e1500 */
[C---:B-1----:R-:W-:Y:S01]  /*2b80*/  IMAD.WIDE R130, R3.reuse, 0x2, R26 ;  /* 0x0000000203827825 */ /* 0x042fe200078e021a */
[----:B------:R1:W5:Y:S03]  /*2b90*/  LDG.E.U16 R138, desc[UR10][R126.64] ;  /* 0x0000000a7e8a7981 */ /* 0x000366000c1e1500 */
[C---:B------:R-:W-:Y:S01]  /*2ba0*/  IMAD.WIDE R134, R3.reuse, 0x2, R30 ;  /* 0x0000000203867825 */ /* 0x040fe200078e021e */
[----:B------:R1:W5:Y:S03]  /*2bb0*/  LDG.E.U16 R140, desc[UR10][R130.64] ;  /* 0x0000000a828c7981 */ /* 0x000366000c1e1500 */
[C---:B0-----:R-:W-:Y:S01]  /*2bc0*/  IMAD.WIDE R132, R3.reuse, 0x2, R38 ;  /* 0x0000000203847825 */ /* 0x041fe200078e0226 */
[----:B------:R0:W5:Y:S03]  /*2bd0*/  LDG.E.U16 R142, desc[UR10][R134.64] ;  /* 0x0000000a868e7981 */ /* 0x000166000c1e1500 */
[----:B-1----:R-:W-:-:S02]  /*2be0*/  IMAD.WIDE R126, R3, 0x2, R32 ;  /* 0x00000002037e7825 */ /* 0x002fc400078e0220 */
[----:B------:R-:W5:Y:S02]  /*2bf0*/  LDG.E.U16 R132, desc[UR10][R132.64] ;  /* 0x0000000a84847981 */ /* 0x000f64000c1e1500 */
[C---:B------:R-:W-:Y:S02]  /*2c00*/  IMAD.WIDE R130, R3.reuse, 0x2, R36 ;  /* 0x0000000203827825 */ /* 0x040fe400078e0224 */
[----:B------:R1:W5:Y:S02]  /*2c10*/  LDG.E.U16 R143, desc[UR10][R126.64] ;  /* 0x0000000a7e8f7981 */ /* 0x000364000c1e1500 */
[C---:B0-----:R-:W-:Y:S02]  /*2c20*/  IMAD.WIDE R134, R3.reuse, 0x2, R40 ;  /* 0x0000000203867825 */ /* 0x041fe400078e0228 */
[----:B------:R0:W5:Y:S02]  /*2c30*/  LDG.E.U16 R145, desc[UR10][R130.64] ;  /* 0x0000000a82917981 */ /* 0x000164000c1e1500 */
[----:B------:R-:W-:-:S02]  /*2c40*/  IMAD.WIDE R120, R3, 0x2, R216 ;  /* 0x0000000203787825 */ /* 0x000fc400078e02d8 */
[----:B------:R-:W5:Y:S02]  /*2c50*/  LDG.E.U16 R134, desc[UR10][R134.64] ;  /* 0x0000000a86867981 */ /* 0x000f64000c1e1500 */
[C---:B-1----:R-:W-:Y:S02]  /*2c60*/  IMAD.WIDE R126, R3.reuse, 0x2, R44 ;  /* 0x00000002037e7825 */ /* 0x042fe400078e022c */
[----:B------:R-:W5:Y:S02]  /*2c70*/  LDG.E.U16 R120, desc[UR10][R120.64] ;  /* 0x0000000a78787981 */ /* 0x000f64000c1e1500 */
[C---:B0-----:R-:W-:Y:S02]  /*2c80*/  IMAD.WIDE R130, R3.reuse, 0x2, R60 ;  /* 0x0000000203827825 */ /* 0x041fe400078e023c */
[----:B------:R0:W5:Y:S02]  /*2c90*/  LDG.E.U16 R133, desc[UR10][R126.64] ;  /* 0x0000000a7e857981 */ /* 0x000164000c1e1500 */
[----:B------:R-:W-:-:S02]  /*2ca0*/  IMAD.WIDE R122, R3, 0x2, R198 ;  /* 0x00000002037a7825 */ /* 0x000fc400078e02c6 */
[----:B------:R1:W5:Y:S04]  /*2cb0*/  LDG.E.U16 R146, desc[UR10][R130.64] ;  /* 0x0000000a82927981 */ /* 0x000368000c1e1500 */
[----:B------:R-:W5:Y:S01]  /*2cc0*/  LDG.E.U16 R122, desc[UR10][R122.64] ;  /* 0x0000000a7a7a7981 */ /* 0x000f62000c1e1500 */
[----:B0-----:R-:W-:-:S04]  /*2cd0*/  IMAD.WIDE R126, R3, 0x2, R68 ;  /* 0x00000002037e7825 */ /* 0x001fc800078e0244 */
[C---:B-1----:R-:W-:Y:S01]  /*2ce0*/  IMAD.WIDE R130, R3.reuse, 0x2, R46 ;  /* 0x0000000203827825 */ /* 0x042fe200078e022e */
[----:B------:R0:W5:Y:S04]  /*2cf0*/  LDG.E.U16 R147, desc[UR10][R126.64] ;  /* 0x0000000a7e937981 */ /* 0x000168000c1e1500 */
[----:B------:R1:W5:Y:S01]  /*2d00*/  LDG.E.U16 R187, desc[UR10][R130.64] ;  /* 0x0000000a82bb7981 */ /* 0x000362000c1e1500 */
        /* <DEDUP_REMOVED lines=17> */
[C---:B-1----:R-:W-:Y:S02]  /*2e20*/  IMAD.WIDE R130, R3.reuse, 0x2, R82 ;  /* 0x0000000203827825 */ /* 0x042fe400078e0252 */
[----:B------:R-:W5:Y:S04]  /*2e30*/  LDG.E.U16 R126, desc[UR10][R126.64] ;  /* 0x0000000a7e7e7981 */ /* 0x000f68000c1e1500 */
[----:B------:R-:W5:Y:S01]  /*2e40*/  LDG.E.U16 R130, desc[UR10][R130.64] ;  /* 0x0000000a82827981 */ /* 0x000f62000c1e1500 */
[----:B--2---:R-:W-:-:S06]  /*2e50*/  IMAD.WIDE R116, R3, 0x2, R16 ;  /* 0x0000000203747825 */ /* 0x004fcc00078e0210 */
[----:B------:R-:W2:Y:S04]  /*2e60*/  LDG.E.U16 R116, desc[UR10][R116.64] ;  /* 0x0000000a74747981 */ /* 0x000ea8000c1e1500 */
[----:B------:R0:W2:Y:S02]  /*2e70*/  LDG.E.U16 R117, desc[UR10][R92.64] ;  /* 0x0000000a5c757981 */ /* 0x0000a4000c1e1500 */
[----:B0-----:R-:W-:-:S05]  /*2e80*/  IMAD.WIDE R92, R3, 0x2, R212 ;  /* 0x00000002035c7825 */ /* 0x001fca00078e02d4 */
[----:B------:R0:W2:Y:S02]  /*2e90*/  LDG.E.U16 R112, desc[UR10][R92.64] ;  /* 0x0000000a5c707981 */ /* 0x0000a4000c1e1500 */
[----:B0-----:R-:W-:-:S06]  /*2ea0*/  IMAD.WIDE R92, R3, 0x2, R178 ;  /* 0x00000002035c7825 */ /* 0x001fcc00078e02b2 */
[----:B------:R-:W2:Y:S04]  /*2eb0*/  LDG.E.U16 R93, desc[UR10][R92.64] ;  /* 0x0000000a5c5d7981 */ /* 0x000ea8000c1e1500 */
[----:B------:R0:W2:Y:S02]  /*2ec0*/  LDG.E.U16 R92, desc[UR10][R98.64] ;  /* 0x0000000a625c7981 */ /* 0x0000a4000c1e1500 */
[----:B0-----:R-:W-:-:S06]  /*2ed0*/  IMAD.WIDE R98, R3, 0x2, R158 ;  /* 0x0000000203627825 */ /* 0x001fcc00078e029e */
[----:B------:R-:W2:Y:S01]  /*2ee0*/  LDG.E.U16 R98, desc[UR10][R98.64] ;  /* 0x0000000a62627981 */ /* 0x000ea2000c1e1500 */
[----:B------:R-:W-:-:S04]  /*2ef0*/  IMAD.WIDE R16, R3, 0x2, R228 ;  /* 0x0000000203107825 */ /* 0x000fc800078e02e4 */
[C---:B---3--:R-:W-:Y:S01]  /*2f00*/  IMAD.WIDE R114, R3.reuse, 0x2, R10 ;  /* 0x0000000203727825 */ /* 0x048fe200078e020a */
[----:B------:R0:W3:Y:S04]  /*2f10*/  LDG.E.U16 R113, desc[UR10][R16.64] ;  /* 0x0000000a10717981 */ /* 0x0000e8000c1e1500 */
[----:B------:R1:W3:Y:S01]  /*2f20*/  LDG.E.U16 R99, desc[UR10][R128.64] ;  /* 0x0000000a80637981 */ /* 0x0002e2000c1e1500 */
[----:B------:R-:W-:-:S03]  /*2f30*/  IMAD.WIDE R10, R3, 0x2, R224 ;  /* 0x00000002030a7825 */ /* 0x000fc600078e02e0 */
[----:B------:R-:W3:Y:S01]  /*2f40*/  LDG.E.U16 R114, desc[UR10][R114.64] ;  /* 0x0000000a72727981 */ /* 0x000ee2000c1e1500 */
[----:B0-----:R-:W-:-:S03]  /*2f50*/  IMAD.WIDE R16, R3, 0x2, R208 ;  /* 0x0000000203107825 */ /* 0x001fc600078e02d0 */
[----:B------:R-:W3:Y:S01]  /*2f60*/  LDG.E.U16 R95, desc[UR10][R10.64] ;  /* 0x0000000a0a5f7981 */ /* 0x000ee2000c1e1500 */
[----:B-1----:R-:W-:-:S03]  /*2f70*/  IMAD.WIDE R128, R3, 0x2, R24 ;  /* 0x0000000203807825 */ /* 0x002fc600078e0218 */
[----:B------:R-:W3:Y:S04]  /*2f80*/  LDG.E.U16 R94, desc[UR10][R16.64] ;  /* 0x0000000a105e7981 */ /* 0x000ee8000c1e1500 */
[----:B------:R0:W3:Y:S02]  /*2f90*/  LDG.E.U16 R139, desc[UR10][R128.64] ;  /* 0x0000000a808b7981 */ /* 0x0000e4000c1e1500 */
[----:B0-----:R-:W-:-:S05]  /*2fa0*/  IMAD.WIDE R128, R3, 0x2, R34 ;  /* 0x0000000203807825 */ /* 0x001fca00078e0222 */
[----:B------:R0:W3:Y:S01]  /*2fb0*/  LDG.E.U16 R144, desc[UR10][R128.64] ;  /* 0x0000000a80907981 */ /* 0x0000e2000c1e1500 */
[----:B----4-:R-:W-:-:S04]  /*2fc0*/  IMAD.WIDE R8, R3, 0x2, R8 ;  /* 0x0000000203087825 */ /* 0x010fc800078e0208 */
[C---:B------:R-:W-:Y:S02]  /*2fd0*/  IMAD.WIDE R10, R3.reuse, 0x2, R206 ;  /* 0x00000002030a7825 */ /* 0x040fe400078e02ce */
[----:B------:R-:W4:Y:S02]  /*2fe0*/  LDG.E.U16 R9, desc[UR10][R8.64] ;  /* 0x0000000a08097981 */ /* 0x000f24000c1e1500 */
[C---:B0-----:R-:W-:Y:S02]  /*2ff0*/  IMAD.WIDE R128, R3.reuse, 0x2, R52 ;  /* 0x0000000203807825 */ /* 0x041fe400078e0234 */
[----:B------:R-:W3:Y:S02]  /*3000*/  LDG.E.U16 R121, desc[UR10][R10.64] ;  /* 0x0000000a0a797981 */ /* 0x000ee4000c1e1500 */
[C---:B------:R-:W-:Y:S02]  /*3010*/  IMAD.WIDE R16, R3.reuse, 0x2, R176 ;  /* 0x0000000203107825 */ /* 0x040fe400078e02b0 */
[----:B------:R0:W3:Y:S04]  /*3020*/  LDG.E.U16 R135, desc[UR10][R128.64] ;  /* 0x0000000a80877981 */ /* 0x0000e8000c1e1500 */
[----:B------:R1:W3:Y:S01]  /*3030*/  LDG.E.U16 R123, desc[UR10][R16.64] ;  /* 0x0000000a107b7981 */ /* 0x0002e2000c1e1500 */
[----:B0-----:R-:W-:-:S04]  /*3040*/  IMAD.WIDE R128, R3, 0x2, R76 ;  /* 0x0000000203807825 */ /* 0x001fc800078e024c */
[C---:B------:R-:W-:Y:S01]  /*3050*/  IMAD.WIDE R10, R3.reuse, 0x2, R174 ;  /* 0x00000002030a7825 */ /* 0x040fe200078e02ae */
[----:B------:R0:W3:Y:S03]  /*3060*/  LDG.E.U16 R186, desc[UR10][R128.64] ;  /* 0x0000000a80ba7981 */ /* 0x0000e6000c1e1500 */
[C---:B-1----:R-:W-:Y:S01]  /*3070*/  IMAD.WIDE R16, R3.reuse, 0x2, R166 ;  /* 0x0000000203107825 */ /* 0x042fe200078e02a6 */
[----:B------:R1:W3:Y:S04]  /*3080*/  LDG.E.U16 R8, desc[UR10][R10.64] ;  /* 0x0000000a0a087981 */ /* 0x0002e8000c1e1500 */
[----:B------:R1:W3:Y:S01]  /*3090*/  LDG.E.U16 R115, desc[UR10][R16.64] ;  /* 0x0000000a10737981 */ /* 0x0002e2000c1e1500 */
[----:B0-----:R-:W-:-:S05]  /*30a0*/  IMAD.WIDE R128, R3, 0x2, R62 ;  /* 0x0000000203807825 */ /* 0x001fca00078e023e */
[----:B------:R0:W3:Y:S01]  /*30b0*/  LDG.E.U16 R189, desc[UR10][R128.64] ;  /* 0x0000000a80bd7981 */ /* 0x0000e2000c1e1500 */
[----:B-1----:R-:W-:-:S04]  /*30c0*/  IMAD.WIDE R10, R3, 0x2, R164 ;  /* 0x00000002030a7825 */ /* 0x002fc800078e02a4 */
[C---:B------:R-:W-:Y:S01]  /*30d0*/  IMAD.WIDE R16, R3.reuse, 0x2, R162 ;  /* 0x0000000203107825 */ /* 0x040fe200078e02a2 */
[----:B------:R1:W3:Y:S03]  /*30e0*/  LDG.E.U16 R109, desc[UR10][R10.64] ;  /* 0x0000000a0a6d7981 */ /* 0x0002e6000c1e1500 */
[C---:B0-----:R-:W-:Y:S02]  /*30f0*/  IMAD.WIDE R128, R3.reuse, 0x2, R78 ;  /* 0x0000000203807825 */ /* 0x041fe400078e024e */
[----:B------:R-:W3:Y:S04]  /*3100*/  LDG.E.U16 R17, desc[UR10][R16.64] ;  /* 0x0000000a10117981 */ /* 0x000ee8000c1e1500 */
[----:B------:R0:W3:Y:S01]  /*3110*/  LDG.E.U16 R191, desc[UR10][R128.64] ;  /* 0x0000000a80bf7981 */ /* 0x0000e2000c1e1500 */
[----:B-1----:R-:W-:-:S05]  /*3120*/  IMAD.WIDE R10, R3, 0x2, R154 ;  /* 0x00000002030a7825 */ /* 0x002fca00078e029a */
[----:B------:R1:W3:Y:S01]  /*3130*/  LDG.E.U16 R16, desc[UR10][R10.64] ;  /* 0x0000000a0a107981 */ /* 0x0002e2000c1e1500 */
[----:B0-----:R-:W-:-:S05]  /*3140*/  IMAD.WIDE R128, R3, 0x2, R72 ;  /* 0x0000000203807825 */ /* 0x001fca00078e0248 */
[----:B------:R0:W3:Y:S01]  /*3150*/  LDG.E.U16 R195, desc[UR10][R128.64] ;  /* 0x0000000a80c37981 */ /* 0x0000e2000c1e1500 */
[----:B-1----:R-:W-:-:S06]  /*3160*/  IMAD.WIDE R10, R3, 0x2, R18 ;  /* 0x00000002030a7825 */ /* 0x002fcc00078e0212 */
[----:B------:R-:W3:Y:S01]  /*3170*/  LDG.E.U16 R10, desc[UR10][R10.64] ;  /* 0x0000000a0a0a7981 */ /* 0x000ee2000c1e1500 */
[----:B0-----:R-:W-:-:S05]  /*3180*/  IMAD.WIDE R128, R3, 0x2, R50 ;  /* 0x0000000203807825 */ /* 0x001fca00078e0232 */
[----:B------:R0:W3:Y:S02]  /*3190*/  LDG.E.U16 R201, desc[UR10][R128.64] ;  /* 0x0000000a80c97981 */ /* 0x0000e4000c1e1500 */
[----:B0-----:R-:W-:-:S06]  /*31a0*/  IMAD.WIDE R128, R3, 0x2, R74 ;  /* 0x0000000203807825 */ /* 0x001fcc00078e024a */
[----:B------:R0:W3:Y:S01]  /*31b0*/  LDG.E.U16 R128, desc[UR10][R128.64] ;  /* 0x0000000a80807981 */ /* 0x0000e2000c1e1500 */
[----:B------:R-:W-:Y:S01]  /*31c0*/  BAR.SYNC.DEFER_BLOCKING 0x0 ;  /* 0x0000000000007b1d */ /* 0x000fe20000010000 */
[----:B------:R-:W-:-:S05]  /*31d0*/  LOP3.LUT R214, R2, 0x20, RZ, 0x3c, !PT ;  /* 0x0000002002d67812 */ /* 0x000fca00078e3cff */
[----:B------:R-:W1:Y:S01]  /*31e0*/  S2R R210, SR_TID.X ;  /* 0x0000000000d27919 */ /* 0x000e620000002100 */
[----:B------:R-:W-:Y:S01]  /*31f0*/  LOP3.LUT R211, R2, 0x40, RZ, 0x3c, !PT ;  /* 0x0000004002d37812 */ /* 0x000fe200078e3cff */
[----:B-----5:R-:W-:Y:S04]  /*3200*/  STS.U16 [R2+UR8+0x1000], R119 ;  /* 0x0010007702007988 */ /* 0x020fe80008000408 */
[----:B------:R-:W-:Y:S04]  /*3210*/  STS.U16 [R2+UR8+0x2800], R124 ;  /* 0x0028007c02007988 */ /* 0x000fe80008000408 */
[----:B------:R-:W-:Y:S04]  /*3220*/  STS.U16 [R2+UR8+0x3000], R125 ;  /* 0x0030007d02007988 */ /* 0x000fe80008000408 */
[----:B------:R-:W-:Y:S04]  /*3230*/  STS.U16 [R2+UR8+0x3800], R136 ;  /* 0x0038008802007988 */ /* 0x000fe80008000408 */
[----:B------:R-:W-:Y:S04]  /*3240*/  STS.U16 [R2+UR8+0x4000], R137 ;  /* 0x0040008902007988 */ /* 0x000fe80008000408 */
[----:B------:R-:W-:Y:S04]  /*3250*/  STS.U16 [R2+UR8+0x4800], R141 ;  /* 0x0048008d02007988 */ /* 0x000fe80008000408 */
[----:B------:R-:W-:Y:S04]  /*3260*/  STS.U16 [R2+UR8+0x5000], R145 ;  /* 0x0050009102007988 */ /* 0x000fe80008000408 */
[----:B------:R-:W-:Y:S04]  /*3270*/  STS.U16 [R2+UR8+0x5800], R133 ;  /* 0x0058008502007988 */ /* 0x000fe80008000408 */
[----:B------:R-:W-:Y:S04]  /*3280*/  STS.U16 [R2+UR8+0x6800], R146 ;  /* 0x0068009202007988 */ /* 0x000fe80008000408 */
[----:B------:R-:W-:Y:S01]  /*3290*/  STS.U16 [R2+UR8+0x7000], R147 ;  /* 0x0070009302007988 */ /* 0x000fe20008000408 */
[----:B------:R-:W5:Y:S03]  /*32a0*/  S2UR UR6, SR_CgaCtaId ;  /* 0x00000000000679c3 */ /* 0x000f660000008800 */
[----:B--2---:R-:W-:Y:S01]  /*32b0*/  STS.U16 [R2+UR8+0x800], R117 ;  /* 0x0008007502007988 */ /* 0x004fe20008000408 */
[C---:B-1----:R-:W-:Y:S01]  /*32c0*/  IMAD.SHL.U32 R127, R210.reuse, 0x8, RZ ;  /* 0x00000008d27f7824 */ /* 0x042fe200078e00ff */
[----:B------:R-:W-:-:S04]  /*32d0*/  LOP3.LUT R11, R210, 0x7, RZ, 0xc0, !PT ;  /* 0x00000007d20b7812 */ /* 0x000fc800078ec0ff */
[----:B------:R-:W-:Y:S01]  /*32e0*/  LOP3.LUT R127, R127, 0x30, RZ, 0xc0, !PT ;  /* 0x000000307f7f7812 */ /* 0x000fe200078ec0ff */
[C---:B------:R-:W-:Y:S01]  /*32f0*/  IMAD.SHL.U32 R131, R210.reuse, 0x2, RZ ;  /* 0x00000002d2837824 */ /* 0x040fe200078e00ff */
[----:B------:R-:W-:Y:S01]  /*3300*/  LOP3.LUT R205, R210, 0xe0, RZ, 0xc0, !PT ;  /* 0x000000e0d2cd7812 */ /* 0x000fe200078ec0ff */
[C---:B0-----:R-:W-:Y:S02]  /*3310*/  IMAD.SHL.U32 R129, R11.reuse, 0x10, RZ ;  /* 0x000000100b817824 */ /* 0x041fe400078e00ff */
[C---:B------:R-:W-:Y:S01]  /*3320*/  IMAD R127, R11.reuse, 0x40, R127 ;  /* 0x000000400b7f7824 */ /* 0x040fe200078e027f */
[----:B------:R-:W-:Y:S01]  /*3330*/  UMOV UR5, 0x400 ;  /* 0x0000040000057882 */ /* 0x000fe20000000000 */
[----:B------:R-:W-:Y:S01]  /*3340*/  IMAD R11, R11, 0x4, R205 ;  /* 0x000000040b0b7824 */ /* 0x000fe200078e02cd */
[--C-:B------:R-:W-:Y:S01]  /*3350*/  LOP3.LUT R129, R129, 0x30, R131.reuse, 0x78, !PT ;  /* 0x0000003081817812 */ /* 0x100fe200078e7883 */
[----:B-----5:R-:W-:Y:S01]  /*3360*/  ULEA UR5, UR6, UR5, 0x18 ;  /* 0x0000000506057291 */ /* 0x020fe2000f8ec03f */
[----:B------:R-:W-:-:S02]  /*3370*/  LOP3.LUT R127, R127, 0x10, R131, 0x78, !PT ;  /* 0x000000107f7f7812 */ /* 0x000fc400078e7883 */
[----:B------:R-:W-:Y:S01]  /*3380*/  LEA R11, R11, R129, 0x6 ;  /* 0x000000810b0b7211 */ /* 0x000fe200078e30ff */
[----:B----4-:R0:W-:Y:S04]  /*3390*/  STS.U16 [R2+UR8], R9 ;  /* 0x0000000902007988 */ /* 0x0101e80008000408 */
[----:B---3--:R-:W-:Y:S04]  /*33a0*/  STS.U16 [R2+UR8+0x1800], R121 ;  /* 0x0018007902007988 */ /* 0x008fe80008000408 */
[----:B------:R-:W-:Y:S04]  /*33b0*/  STS.U16 [R2+UR8+0x6000], R135 ;  /* 0x0060008702007988 */ /* 0x000fe80008000408 */
[----:B------:R-:W-:Y:S04]  /*33c0*/  STS.U16 [R2+UR8+0x2000], R123 ;  /* 0x0020007b02007988 */ /* 0x000fe80008000408 */
[----:B------:R-:W-:Y:S04]  /*33d0*/  STS.U16 [R2+UR8+0x7800], R186 ;  /* 0x007800ba02007988 */ /* 0x000fe80008000408 */
[----:B------:R-:W-:Y:S04]  /*33e0*/  STS.U16 [R214+UR8+0x200], R116 ;  /* 0x00020074d6007988 */ /* 0x000fe80008000408 */
[----:B------:R-:W-:Y:S04]  /*33f0*/  STS.U16 [R214+UR8+0xa00], R118 ;  /* 0x000a0076d6007988 */ /* 0x000fe80008000408 */
[----:B------:R-:W-:Y:S04]  /*3400*/  STS.U16 [R214+UR8+0x1200], R120 ;  /* 0x00120078d6007988 */ /* 0x000fe80008000408 */
[----:B------:R-:W-:Y:S04]  /*3410*/  STS.U16 [R214+UR8+0x1a00], R122 ;  /* 0x001a007ad6007988 */ /* 0x000fe80008000408 */
[----:B------:R1:W-:Y:S04]  /*3420*/  STS.U16 [R214+UR8+0x2200], R8 ;  /* 0x00220008d6007988 */ /* 0x0003e80008000408 */
        /* <DEDUP_REMOVED lines=43> */
[----:B------:R-:W-:Y:S01]  /*36e0*/  BAR.SYNC.DEFER_BLOCKING 0x0 ;  /* 0x0000000000007b1d */ /* 0x000fe20000010000 */
[----:B0-----:R-:W-:-:S05]  /*36f0*/  LOP3.LUT R9, R210, 0x10, RZ, 0xc0, !PT ;  /* 0x00000010d2097812 */ /* 0x001fca00078ec0ff */
[----:B------:R-:W-:-:S05]  /*3700*/  IMAD R9, R9, 0x20, R127 ;  /* 0x0000002009097824 */ /* 0x000fca00078e027f */
[----:B-1----:R-:W-:Y:S01]  /*3710*/  LOP3.LUT R8, R9, 0x20, RZ, 0x3c, !PT ;  /* 0x0000002009087812 */ /* 0x002fe200078e3cff */
[----:B------:R-:W-:Y:S04]  /*3720*/  LDSM.16.MT88.4 R140, [R9+UR5+0x8000] ;  /* 0x00800005098c783b */ /* 0x000fe80008004200 */
[----:B------:R-:W0:Y:S04]  /*3730*/  LDSM.16.M88.4 R120, [R11+UR5] ;  /* 0x000000050b78783b */ /* 0x000e280008000200 */
[----:B------:R-:W1:Y:S04]  /*3740*/  LDSM.16.M88.4 R136, [R11+UR5+0x4000] ;  /* 0x004000050b88783b */ /* 0x000e680008000200 */
[----:B------:R-:W3:Y:S04]  /*3750*/  LDSM.16.MT88.4 R128, [R8+UR5+0x8000] ;  /* 0x008000050880783b */ /* 0x000ee80008004200 */
[----:B------:R-:W4:Y:S04]  /*3760*/  LDSM.16.MT88.4 R144, [R9+UR5+0x8400] ;  /* 0x008400050990783b */ /* 0x000f280008004200 */
[----:B------:R-:W5:Y:S01]  /*3770*/  LDSM.16.MT88.4 R108, [R8+UR5+0x8400] ;  /* 0x00840005086c783b */ /* 0x000f620008004200 */
[----:B--2---:R-:W-:-:S03]  /*3780*/  LOP3.LUT R10, R11, 0x40, RZ, 0x3c, !PT ;  /* 0x000000400b0a7812 */ /* 0x004fc600078e3cff */
[----:B------:R-:W-:Y:S04]  /*3790*/  LDSM.16.MT88.4 R116, [R9+UR5+0x8800] ;  /* 0x008800050974783b */ /* 0x000fe80008004200 */
[----:B------:R-:W-:Y:S04]  /*37a0*/  LDSM.16.M88.4 R96, [R10+UR5+0x4000] ;  /* 0x004000050a60783b */ /* 0x000fe80008000200 */
[----:B------:R-:W2:Y:S04]  /*37b0*/  LDSM.16.M88.4 R92, [R10+UR5] ;  /* 0x000000050a5c783b */ /* 0x000ea80008000200 */
[----:B------:R-:W2:Y:S01]  /*37c0*/  LDSM.16.MT88.4 R124, [R8+UR5+0x8800] ;  /* 0x00880005087c783b */ /* 0x000ea20008004200 */
[C---:B0-----:R-:W-:Y:S06]  /*37d0*/  HMMA.16816.F32 R112, R140.reuse, R120, RZ ;  /* 0x000000788c70723c */ /* 0x041fec00000018ff */
[-C--:B-1----:R-:W-:Y:S06]  /*37e0*/  HMMA.16816.F32 R140, R140, R136.reuse, RZ ;  /* 0x000000888c8c723c */ /* 0x082fec00000018ff */
[C---:B---3--:R-:W-:Y:S06]  /*37f0*/  HMMA.16816.F32 R132, R128.reuse, R136, RZ ;  /* 0x000000888084723c */ /* 0x048fec00000018ff */
[----:B------:R-:W-:Y:S06]  /*3800*/  HMMA.16816.F32 R128, R128, R120, RZ ;  /* 0x000000788080723c */ /* 0x000fec00000018ff */
[C---:B----4-:R-:W-:Y:S06]  /*3810*/  HMMA.16816.F32 R112, R144.reuse, R122, R112 ;  /* 0x0000007a9070723c */ /* 0x050fec0000001870 */
[-C--:B------:R-:W-:Y:S01]  /*3820*/  HMMA.16816.F32 R144, R144, R138.reuse, R140 ;  /* 0x0000008a9090723c */ /* 0x080fe2000000188c */
[----:B------:R-:W0:Y:S05]  /*3830*/  LDSM.16.MT88.4 R140, [R9+UR5+0x8c00] ;  /* 0x008c0005098c783b */ /* 0x000e2a0008004200 */
[C---:B-----5:R-:W-:Y:S01]  /*3840*/  HMMA.16816.F32 R136, R108.reuse, R138, R132 ;  /* 0x0000008a6c88723c */ /* 0x060fe20000001884 */
[----:B------:R-:W1:Y:S05]  /*3850*/  LDSM.16.MT88.4 R132, [R8+UR5+0x8c00] ;  /* 0x008c00050884783b */ /* 0x000e6a0008004200 */
[----:B------:R-:W-:Y:S01]  /*3860*/  HMMA.16816.F32 R108, R108, R122, R128 ;  /* 0x0000007a6c6c723c */ /* 0x000fe20000001880 */
[----:B------:R-:W-:Y:S04]  /*3870*/  LDSM.16.MT88.4 R128, [R9+UR5+0x9000] ;  /* 0x009000050980783b */ /* 0x000fe80008004200 */
[----:B------:R-:W3:Y:S01]  /*3880*/  LDSM.16.M88.4 R120, [R11+UR5+0x80] ;  /* 0x000080050b78783b */ /* 0x000ee20008000200 */
[C---:B--2---:R-:W-:Y:S06]  /*3890*/  HMMA.16816.F32 R112, R116.reuse, R92, R112 ;  /* 0x0000005c7470723c */ /* 0x044fec0000001870 */
[-C--:B------:R-:W-:Y:S01]  /*38a0*/  HMMA.16816.F32 R144, R116, R96.reuse, R144 ;  /* 0x000000607490723c */ /* 0x080fe20000001890 */
[----:B------:R-:W2:Y:S05]  /*38b0*/  LDSM.16.M88.4 R116, [R11+UR5+0x4080] ;  /* 0x004080050b74783b */ /* 0x000eaa0008000200 */
[C---:B------:R-:W-:Y:S06]  /*38c0*/  HMMA.16816.F32 R136, R124.reuse, R96, R136 ;  /* 0x000000607c88723c */ /* 0x040fec0000001888 */
[----:B------:R-:W-:Y:S01]  /*38d0*/  HMMA.16816.F32 R124, R124, R92, R108 ;  /* 0x0000005c7c7c723c */ /* 0x000fe2000000186c */
[----:B------:R-:W4:Y:S05]  /*38e0*/  LDSM.16.MT88.4 R108, [R8+UR5+0x9000] ;  /* 0x00900005086c783b */ /* 0x000f2a0008004200 */
[C---:B0-----:R-:W-:Y:S06]  /*38f0*/  HMMA.16816.F32 R112, R140.reuse, R94, R112 ;  /* 0x0000005e8c70723c */ /* 0x041fec0000001870 */
[-C--:B------:R-:W-:Y:S01]  /*3900*/  HMMA.16816.F32 R144, R140, R98.reuse, R144 ;  /* 0x000000628c90723c */ /* 0x080fe20000001890 */
[----:B------:R-:W0:Y:S05]  /*3910*/  LDSM.16.MT88.4 R140, [R9+UR5+0x9400] ;  /* 0x00940005098c783b */ /* 0x000e2a0008004200 */
[C---:B-1----:R-:W-:Y:S01]  /*3920*/  HMMA.16816.F32 R136, R132.reuse, R98, R136 ;  /* 0x000000628488723c */ /* 0x042fe20000001888 */
[----:B------:R-:W-:Y:S05]  /*3930*/  LDSM.16.M88.4 R96, [R10+UR5+0x80] ;  /* 0x000080050a60783b */ /* 0x000fea0008000200 */
[----:B------:R-:W-:Y:S01]  /*3940*/  HMMA.16816.F32 R124, R132, R94, R124 ;  /* 0x0000005e847c723c */ /* 0x000fe2000000187c */
[----:B------:R-:W1:Y:S04]  /*3950*/  LDSM.16.MT88.4 R92, [R8+UR5+0x9400] ;  /* 0x00940005085c783b */ /* 0x000e680008004200 */
[----:B------:R-:W-:Y:S01]  /*3960*/  LDSM.16.M88.4 R132, [R10+UR5+0x4080] ;  /* 0x004080050a84783b */ /* 0x000fe20008000200 */
[C---:B---3--:R-:W-:Y:S06]  /*3970*/  HMMA.16816.F32 R112, R128.reuse, R120, R112 ;  /* 0x000000788070723c */ /* 0x048fec0000001870 */
[-C--:B--2---:R-:W-:Y:S01]  /*3980*/  HMMA.16816.F32 R144, R128, R116.reuse, R144 ;  /* 0x000000748090723c */ /* 0x084fe20000001890 */
[----:B------:R-:W2:Y:S05]  /*3990*/  LDSM.16.MT88.4 R128, [R9+UR5+0x9800] ;  /* 0x009800050980783b */ /* 0x000eaa0008004200 */
[C---:B----4-:R-:W-:Y:S06]  /*39a0*/  HMMA.16816.F32 R136, R108.reuse, R116, R136 ;  /* 0x000000746c88723c */ /* 0x050fec0000001888 */
[----:B------:R-:W-:Y:S01]  /*39b0*/  HMMA.16816.F32 R124, R108, R120, R124 ;  /* 0x000000786c7c723c */ /* 0x000fe2000000187c */
[----:B------:R-:W3:Y:S05]  /*39c0*/  LDSM.16.MT88.4 R108, [R8+UR5+0x9800] ;  /* 0x00980005086c783b */ /* 0x000eea0008004200 */
[C---:B0-----:R-:W-:Y:S06]  /*39d0*/  HMMA.16816.F32 R112, R140.reuse, R122, R112 ;  /* 0x0000007a8c70723c */ /* 0x041fec0000001870 */
[-C--:B------:R-:W-:Y:S01]  /*39e0*/  HMMA.16816.F32 R144, R140, R118.reuse, R144 ;  /* 0x000000768c90723c */ /* 0x080fe20000001890 */
[----:B------:R-:W0:Y:S04]  /*39f0*/  LDSM.16.MT88.4 R140, [R9+UR5+0x9c00] ;  /* 0x009c0005098c783b */ /* 0x000e280008004200 */
[----:B------:R-:W4:Y:S01]  /*3a00*/  LDSM.16.MT88.4 R8, [R8+UR5+0x9c00] ;  /* 0x009c00050808783b */ /* 0x000f220008004200 */
[C---:B-1----:R-:W-:Y:S06]  /*3a10*/  HMMA.16816.F32 R136, R92.reuse, R118, R136 ;  /* 0x000000765c88723c */ /* 0x042fec0000001888 */
[----:B------:R-:W-:Y:S06]  /*3a20*/  HMMA.16816.F32 R124, R92, R122, R124 ;  /* 0x0000007a5c7c723c */ /* 0x000fec000000187c */
[C---:B--2---:R-:W-:Y:S06]  /*3a30*/  HMMA.16816.F32 R112, R128.reuse, R96, R112 ;  /* 0x000000608070723c */ /* 0x044fec0000001870 */
[-C--:B------:R-:W-:Y:S06]  /*3a40*/  HMMA.16816.F32 R144, R128, R132.reuse, R144 ;  /* 0x000000848090723c */ /* 0x080fec0000001890 */
[C---:B---3--:R-:W-:Y:S06]  /*3a50*/  HMMA.16816.F32 R136, R108.reuse, R132, R136 ;  /* 0x000000846c88723c */ /* 0x048fec0000001888 */
[----:B------:R-:W-:Y:S01]  /*3a60*/  HMMA.16816.F32 R124, R108, R96, R124 ;  /* 0x000000606c7c723c */ /* 0x000fe2000000187c */
[----:B------:R-:W-:-:S05]  /*3a70*/  LOP3.LUT R16, R210, 0x3, RZ, 0xc0, !PT ;  /* 0x00000003d2107812 */ /* 0x000fca00078ec0ff */
[C---:B0-----:R-:W-:Y:S06]  /*3a80*/  HMMA.16816.F32 R112, R140.reuse, R98, R112 ;  /* 0x000000628c70723c */ /* 0x041fec0000001870 */
[----:B------:R-:W-:Y:S01]  /*3a90*/  HMMA.16816.F32 R144, R140, R134, R144 ;  /* 0x000000868c90723c */ /* 0x000fe20000001890 */
[----:B------:R-:W-:-:S05]  /*3aa0*/  IMAD.SHL.U32 R16, R16, 0x2, RZ ;  /* 0x0000000210107824 */ /* 0x000fca00078e00ff */
[----:B----4-:R-:W-:Y:S01]  /*3ab0*/  HMMA.16816.F32 R136, R8, R134, R136 ;  /* 0x000000860888723c */ /* 0x010fe20000001888 */
[----:B------:R-:W-:-:S05]  /*3ac0*/  LEA.HI R16, R205, R16, RZ, 0x1e ;  /* 0x00000010cd107211 */ /* 0x000fca00078ff0ff */
[----:B------:R-:W-:Y:S01]  /*3ad0*/  HMMA.16816.F32 R124, R8, R98, R124 ;  /* 0x00000062087c723c */ /* 0x000fe2000000187c */
[----:B------:R-:W-:-:S04]  /*3ae0*/  VIADD R16, R16, UR4 ;  /* 0x0000000410107c36 */ /* 0x000fc80008000000 */
[----:B------:R-:W-:Y:S02]  /*3af0*/  VIADD R17, R16, 0x40 ;  /* 0x0000004010117836 */ /* 0x000fe40000000000 */
[----:B------:R-:W-:-:S03]  /*3b00*/  FMUL R94, R112, UR13 ;  /* 0x0000000d705e7c20 */ /* 0x000fc60008400000 */
[-C--:B------:R-:W-:Y:S02]  /*3b10*/  ISETP.GE.AND P6, PT, R4, R17.reuse, PT ;  /* 0x000000110400720c */ /* 0x080fe40003fc6270 */
[----:B------:R-:W-:Y:S01]  /*3b20*/  FMUL R9, R144, UR13 ;  /* 0x0000000d90097c20 */ /* 0x000fe20008400000 */
[----:B------:R-:W-:Y:S01]  /*3b30*/  FMUL R10, R146, UR13 ;  /* 0x0000000d920a7c20 */ /* 0x000fe20008400000 */
[-C--:B------:R-:W-:Y:S01]  /*3b40*/  ISETP.GE.AND P5, PT, R5, R17.reuse, PT ;  /* 0x000000110500720c */ /* 0x080fe20003fa6270 */
[----:B------:R-:W-:Y:S01]  /*3b50*/  FMUL R92, R113, UR13 ;  /* 0x0000000d715c7c20 */ /* 0x000fe20008400000 */
[-C--:B------:R-:W-:Y:S01]  /*3b60*/  ISETP.GE.AND P2, PT, R6, R17.reuse, PT ;  /* 0x000000110600720c */ /* 0x080fe20003f46270 */
[----:B------:R-:W-:Y:S01]  /*3b70*/  FMUL R93, R114, UR13 ;  /* 0x0000000d725d7c20 */ /* 0x000fe20008400000 */
[----:B------:R-:W-:Y:S01]  /*3b80*/  ISETP.GE.AND P4, PT, R7, R17, PT ;  /* 0x000000110700720c */ /* 0x000fe20003f86270 */
[----:B------:R-:W-:Y:S01]  /*3b90*/  FMUL R11, R136, UR13 ;  /* 0x0000000d880b7c20 */ /* 0x000fe20008400000 */
[----:B------:R-:W-:Y:S01]  /*3ba0*/  FSEL R9, R9, -INF , P6 ;  /* 0xff80000009097808 */ /* 0x000fe20003000000 */
[----:B------:R-:W-:Y:S01]  /*3bb0*/  FMUL R17, R138, UR13 ;  /* 0x0000000d8a117c20 */ /* 0x000fe20008400000 */
[----:B------:R-:W-:-:S02]  /*3bc0*/  FSEL R10, R10, -INF , P5 ;  /* 0xff8000000a0a7808 */ /* 0x000fc40002800000 */
[CC--:B------:R-:W-:Y:S02]  /*3bd0*/  ISETP.GE.AND P3, PT, R4.reuse, R16.reuse, PT ;  /* 0x000000100400720c */ /* 0x0c0fe40003f66270 */
[-C--:B------:R-:W-:Y:S02]  /*3be0*/  ISETP.GT.AND P6, PT, R4, R16.reuse, PT ;  /* 0x000000100400720c */ /* 0x080fe40003fc4270 */
[----:B------:R-:W-:Y:S01]  /*3bf0*/  ISETP.GE.AND P5, PT, R5, R16, PT ;  /* 0x000000100500720c */ /* 0x000fe20003fa6270 */
[----:B------:R-:W-:Y:S01]  /*3c00*/  VIADD R8, R16, 0x41 ;  /* 0x0000004110087836 */ /* 0x000fe20000000000 */
[----:B------:R-:W-:Y:S02]  /*3c10*/  FSEL R11, R11, -INF , P2 ;  /* 0xff8000000b0b7808 */ /* 0x000fe40001000000 */
[----:B------:R-:W-:Y:S02]  /*3c20*/  FSEL R17, R17, -INF , P4 ;  /* 0xff80000011117808 */ /* 0x000fe40002000000 */
[----:B------:R-:W-:-:S02]  /*3c30*/  FSEL R94, R94, -INF , P3 ;  /* 0xff8000005e5e7808 */ /* 0x000fc40001800000 */
[----:B------:R-:W-:Y:S02]  /*3c40*/  FSEL R92, R92, -INF , P6 ;  /* 0xff8000005c5c7808 */ /* 0x000fe40003000000 */
[----:B------:R-:W-:Y:S01]  /*3c50*/  FSEL R93, R93, -INF , P5 ;  /* 0xff8000005d5d7808 */ /* 0x000fe20002800000 */
[----:B------:R-:W-:Y:S01]  /*3c60*/  FMUL R109, R115, UR13 ;  /* 0x0000000d736d7c20 */ /* 0x000fe20008400000 */
[-C--:B------:R-:W-:Y:S01]  /*3c70*/  ISETP.GT.AND P2, PT, R5, R16.reuse, PT ;  /* 0x000000100500720c */ /* 0x080fe20003f44270 */
[----:B------:R-:W-:Y:S01]  /*3c80*/  FMUL R95, R124, UR13 ;  /* 0x0000000d7c5f7c20 */ /* 0x000fe20008400000 */
[CC--:B------:R-:W-:Y:S01]  /*3c90*/  ISETP.GE.AND P4, PT, R6.reuse, R16.reuse, PT ;  /* 0x000000100600720c */ /* 0x0c0fe20003f86270 */
[----:B------:R-:W-:Y:S01]  /*3ca0*/  FMUL R96, R125, UR13 ;  /* 0x0000000d7d607c20 */ /* 0x000fe20008400000 */
[-C--:B------:R-:W-:Y:S01]  /*3cb0*/  ISETP.GT.AND P3, PT, R6, R16.reuse, PT ;  /* 0x000000100600720c */ /* 0x080fe20003f64270 */
[----:B------:R-:W-:Y:S01]  /*3cc0*/  FMUL R97, R127, UR13 ;  /* 0x0000000d7f617c20 */ /* 0x000fe20008400000 */
[----:B------:R-:W-:-:S02]  /*3cd0*/  ISETP.GE.AND P6, PT, R7, R16, PT ;  /* 0x000000100700720c */ /* 0x000fc40003fc6270 */
[----:B------:R-:W-:Y:S01]  /*3ce0*/  ISETP.GT.AND P5, PT, R7, R16, PT ;  /* 0x000000100700720c */ /* 0x000fe20003fa4270 */
[----:B------:R-:W-:Y:S01]  /*3cf0*/  FMUL R16, R126, UR13 ;  /* 0x0000000d7e107c20 */ /* 0x000fe20008400000 */
[----:B------:R-:W-:Y:S02]  /*3d00*/  FSEL R109, R109, -INF , P2 ;  /* 0xff8000006d6d7808 */ /* 0x000fe40001000000 */
[----:B------:R-:W-:Y:S02]  /*3d10*/  FSEL R95, R95, -INF , P4 ;  /* 0xff8000005f5f7808 */ /* 0x000fe40002000000 */
[----:B------:R-:W-:Y:S02]  /*3d20*/  FSEL R96, R96, -INF , P3 ;  /* 0xff80000060607808 */ /* 0x000fe40001800000 */
[----:B------:R-:W-:Y:S02]  /*3d30*/  FSEL R16, R16, -INF , P6 ;  /* 0xff80000010107808 */ /* 0x000fe40003000000 */
[----:B------:R-:W-:Y:S01]  /*3d40*/  FSEL R97, R97, -INF , P5 ;  /* 0xff80000061617808 */ /* 0x000fe20002800000 */
[----:B------:R-:W-:Y:S01]  /*3d50*/  FMUL R112, R145, UR13 ;  /* 0x0000000d91707c20 */ /* 0x000fe20008400000 */
[----:B------:R-:W-:Y:S01]  /*3d60*/  FMUL R110, R147, UR13 ;  /* 0x0000000d936e7c20 */ /* 0x000fe20008400000 */
[----:B------:R-:W-:Y:S01]  /*3d70*/  FMUL R98, R137, UR13 ;  /* 0x0000000d89627c20 */ /* 0x000fe20008400000 */
[----:B------:R-:W-:Y:S01]  /*3d80*/  FMUL R99, R139, UR13 ;  /* 0x0000000d8b637c20 */ /* 0x000fe20008400000 */
[----:B------:R-:W-:-:S02]  /*3d90*/  ISETP.GE.AND P2, PT, R4, R8, PT ;  /* 0x000000080400720c */ /* 0x000fc40003f46270 */
[-C--:B------:R-:W-:Y:S02]  /*3da0*/  ISETP.GE.AND P4, PT, R5, R8.reuse, PT ;  /* 0x000000080500720c */ /* 0x080fe40003f86270 */
[-C--:B------:R-:W-:Y:S02]  /*3db0*/  ISETP.GE.AND P3, PT, R6, R8.reuse, PT ;  /* 0x000000080600720c */ /* 0x080fe40003f66270 */
[----:B------:R-:W-:Y:S02]  /*3dc0*/  ISETP.GE.AND P6, PT, R7, R8, PT ;  /* 0x000000080700720c */ /* 0x000fe40003fc6270 */
[----:B------:R-:W-:Y:S02]  /*3dd0*/  FMNMX R114, R94, R92, !PT ;  /* 0x0000005c5e727209 */ /* 0x000fe40007800000 */
[----:B------:R-:W-:Y:S02]  /*3de0*/  FMNMX R115, R93, R109, !PT ;  /* 0x0000006d5d737209 */ /* 0x000fe40007800000 */
[----:B------:R-:W-:-:S02]  /*3df0*/  FMNMX R111, R95, R96, !PT ;  /* 0x000000605f6f7209 */ /* 0x000fc40007800000 */
[----:B------:R-:W-:Y:S02]  /*3e00*/  FMNMX R108, R16, R97, !PT ;  /* 0x00000061106c7209 */ /* 0x000fe40007800000 */
[----:B------:R-:W-:Y:S02]  /*3e10*/  FSEL R112, R112, -INF , P2 ;  /* 0xff80000070707808 */ /* 0x000fe40001000000 */
[----:B------:R-:W-:Y:S02]  /*3e20*/  FSEL R110, R110, -INF , P4 ;  /* 0xff8000006e6e7808 */ /* 0x000fe40002000000 */
[----:B------:R-:W-:Y:S02]  /*3e30*/  FSEL R98, R98, -INF , P3 ;  /* 0xff80000062627808 */ /* 0x000fe40001800000 */
[----:B------:R-:W-:Y:S02]  /*3e40*/  FSEL R99, R99, -INF , P6 ;  /* 0xff80000063637808 */ /* 0x000fe40003000000 */
[----:B------:R-:W-:-:S02]  /*3e50*/  FMNMX R114, R9, R114, !PT ;  /* 0x0000007209727209 */ /* 0x000fc40007800000 */
[----:B------:R-:W-:Y:S02]  /*3e60*/  FMNMX R115, R10, R115, !PT ;  /* 0x000000730a737209 */ /* 0x000fe40007800000 */
[----:B------:R-:W-:Y:S02]  /*3e70*/  FMNMX R111, R11, R111, !PT ;  /* 0x0000006f0b6f7209 */ /* 0x000fe40007800000 */
[----:B------:R-:W-:Y:S02]  /*3e80*/  FMNMX R108, R17, R108, !PT ;  /* 0x0000006c116c7209 */ /* 0x000fe40007800000 */
[----:B------:R-:W-:Y:S02]  /*3e90*/  FMNMX R114, R112, R114, !PT ;  /* 0x0000007270727209 */ /* 0x000fe40007800000 */
[----:B------:R-:W-:Y:S02]  /*3ea0*/  FMNMX R115, R110, R115, !PT ;  /* 0x000000736e737209 */ /* 0x000fe40007800000 */
[----:B------:R-:W-:-:S02]  /*3eb0*/  FMNMX R111, R98, R111, !PT ;  /* 0x0000006f626f7209 */ /* 0x000fc40007800000 */
[----:B------:R-:W-:Y:S01]  /*3ec0*/  FMNMX R108, R99, R108, !PT ;  /* 0x0000006c636c7209 */ /* 0x000fe20007800000 */
[----:B------:R-:W0:Y:S04]  /*3ed0*/  SHFL.BFLY PT, R116, R114, 0x2, 0x1f ;  /* 0x0c401f0072747f89 */ /* 0x000e2800000e0000 */
[----:B------:R-:W1:Y:S04]  /*3ee0*/  SHFL.BFLY PT, R117, R115, 0x2, 0x1f ;  /* 0x0c401f0073757f89 */ /* 0x000e6800000e0000 */
[----:B------:R-:W2:Y:S04]  /*3ef0*/  SHFL.BFLY PT, R113, R111, 0x2, 0x1f ;  /* 0x0c401f006f717f89 */ /* 0x000ea800000e0000 */
[----:B------:R-:W3:Y:S01]  /*3f00*/  SHFL.BFLY PT, R8, R108, 0x2, 0x1f ;  /* 0x0c401f006c087f89 */ /* 0x000ee200000e0000 */
[----:B0-----:R-:W-:-:S02]  /*3f10*/  FMNMX R116, R114, R116, !PT ;  /* 0x0000007472747209 */ /* 0x001fc40007800000 */
[----:B-1----:R-:W-:Y:S02]  /*3f20*/  FMNMX R117, R115, R117, !PT ;  /* 0x0000007573757209 */ /* 0x002fe40007800000 */
[----:B--2---:R-:W-:Y:S02]  /*3f30*/  FMNMX R113, R111, R113, !PT ;  /* 0x000000716f717209 */ /* 0x004fe40007800000 */
[----:B---3--:R-:W-:Y:S01]  /*3f40*/  FMNMX R8, R108, R8, !PT ;  /* 0x000000086c087209 */ /* 0x008fe20007800000 */
[----:B------:R-:W0:Y:S04]  /*3f50*/  SHFL.BFLY PT, R111, R117, 0x1, 0x1f ;  /* 0x0c201f00756f7f89 */ /* 0x000e2800000e0000 */
[----:B------:R-:W1:Y:S04]  /*3f60*/  SHFL.BFLY PT, R108, R116, 0x1, 0x1f ;  /* 0x0c201f00746c7f89 */ /* 0x000e6800000e0000 */
[----:B------:R-:W2:Y:S04]  /*3f70*/  SHFL.BFLY PT, R114, R113, 0x1, 0x1f ;  /* 0x0c201f0071727f89 */ /* 0x000ea800000e0000 */
[----:B------:R-:W3:Y:S01]  /*3f80*/  SHFL.BFLY PT, R115, R8, 0x1, 0x1f ;  /* 0x0c201f0008737f89 */ /* 0x000ee200000e0000 */
[----:B------:R-:W-:Y:S01]  /*3f90*/  BSSY B0, `(.L_x_1) ;  /* 0x0000009000007945 */ /* 0x000fe20003800000 */
[----:B0-----:R-:W-:-:S02]  /*3fa0*/  FMNMX R111, R117, R111, !PT ;  /* 0x0000006f756f7209 */ /* 0x001fc40007800000 */
[----:B-1----:R-:W-:Y:S02]  /*3fb0*/  FMNMX R108, R116, R108, !PT ;  /* 0x0000006c746c7209 */ /* 0x002fe40007800000 */
[----:B--2---:R-:W-:Y:S02]  /*3fc0*/  FMNMX R114, R113, R114, !PT ;  /* 0x0000007271727209 */ /* 0x004fe40007800000 */
[----:B---3--:R-:W-:Y:S01]  /*3fd0*/  FMNMX R115, R8, R115, !PT ;  /* 0x0000007308737209 */ /* 0x008fe20007800000 */
[----:B------:R-:W-:Y:S06]  /*3fe0*/  BAR.SYNC.DEFER_BLOCKING 0x0 ;  /* 0x0000000000007b1d */ /* 0x000fec0000010000 */
[----:B------:R-:W-:Y:S05]  /*3ff0*/  @P0 BRA `(.L_x_2) ;  /* 0x0000000000080947 */ /* 0x000fea0003800000 */
[----:B------:R0:W-:Y:S04]  /*4000*/  STS [R238], R108 ;  /* 0x0000006cee007388 */ /* 0x0001e80000000800 */
[----:B------:R0:W-:Y:S02]  /*4010*/  STS [R236], R111 ;  /* 0x0000006fec007388 */ /* 0x0001e40000000800 */
.L_x_2:
[----:B------:R-:W-:Y:S05]  /*4020*/  BSYNC B0 ;  /* 0x0000000000007941 */ /* 0x000fea0003800000 */
.L_x_1:
[----:B------:R-:W-:Y:S04]  /*4030*/  BSSY B0, `(.L_x_3) ;  /* 0x0000004000007945 */ /* 0x000fe80003800000 */
[----:B------:R-:W-:Y:S05]  /*4040*/  @P0 BRA `(.L_x_4) ;  /* 0x0000000000080947 */ /* 0x000fea0003800000 */
[----:B------:R1:W-:Y:S04]  /*4050*/  STS [R234], R114 ;  /* 0x00000072ea007388 */ /* 0x0003e80000000800 */
[----:B------:R1:W-:Y:S02]  /*4060*/  @!P0 STS [R232], R115 ;  /* 0x00000073e8008388 */ /* 0x0003e40000000800 */
.L_x_4:
[----:B------:R-:W-:Y:S05]  /*4070*/  BSYNC B0 ;  /* 0x0000000000007941 */ /* 0x000fea0003800000 */
.L_x_3:
[----:B------:R-:W2:Y:S01]  /*4080*/  S2R R130, SR_TID.X ;  /* 0x0000000000827919 */ /* 0x000ea20000002100 */
[----:B------:R-:W-:Y:S01]  /*4090*/  BSSY B0, `(.L_x_5) ;  /* 0x0000072000007945 */ /* 0x000fe20003800000 */
[----:B------:R-:W-:Y:S06]  /*40a0*/  BAR.SYNC.DEFER_BLOCKING 0x0 ;  /* 0x0000000000007b1d */ /* 0x000fec0000010000 */
[----:B0-----:R-:W0:Y:S01]  /*40b0*/  S2R R111, SR_TID.X ;  /* 0x00000000006f7919 */ /* 0x001e220000002100 */
[----:B--2---:R-:W-:-:S04]  /*40c0*/  LOP3.LUT R130, R130, 0xff, RZ, 0xc0, !PT ;  /* 0x000000ff82827812 */ /* 0x004fc800078ec0ff */
[----:B------:R-:W-:-:S05]  /*40d0*/  LEA R130, R130, UR8, 0x2 ;  /* 0x0000000882827c11 */ /* 0x000fca000f8e10ff */
[----:B------:R-:W2:Y:S01]  /*40e0*/  LDS R8, [R130] ;  /* 0x0000000082087984 */ /* 0x000ea20000000800 */
[----:B0-----:R-:W-:-:S04]  /*40f0*/  LOP3.LUT R111, R111, 0x1c, RZ, 0xc0, !PT ;  /* 0x0000001c6f6f7812 */ /* 0x001fc800078ec0ff */
[----:B------:R-:W-:Y:S01]  /*4100*/  LEA R111, R111, UR8, 0x3 ;  /* 0x000000086f6f7c11 */ /* 0x000fe2000f8e18ff */
[----:B--2---:R-:W0:Y:S02]  /*4110*/  SHFL.BFLY PT, R108, R8, 0x4, 0x1f ;  /* 0x0c801f00086c7f89 */ /* 0x004e2400000e0000 */
[----:B0-----:R-:W-:-:S05]  /*4120*/  FMNMX R108, R8, R108, !PT ;  /* 0x0000006c086c7209 */ /* 0x001fca0007800000 */
[----:B------:R-:W0:Y:S02]  /*4130*/  SHFL.BFLY PT, R8, R108, 0x2, 0x1f ;  /* 0x0c401f006c087f89 */ /* 0x000e2400000e0000 */
[----:B0-----:R-:W-:-:S05]  /*4140*/  FMNMX R8, R108, R8, !PT ;  /* 0x000000086c087209 */ /* 0x001fca0007800000 */
[----:B------:R-:W0:Y:S02]  /*4150*/  SHFL.BFLY PT, R108, R8, 0x1, 0x1f ;  /* 0x0c201f00086c7f89 */ /* 0x000e2400000e0000 */
[----:B0-----:R-:W-:-:S05]  /*4160*/  FMNMX R108, R8, R108, !PT ;  /* 0x0000006c086c7209 */ /* 0x001fca0007800000 */
[----:B------:R-:W-:Y:S01]  /*4170*/  @!P1 STS [R130], R108 ;  /* 0x0000006c82009388 */ /* 0x000fe20000000800 */
[----:B------:R-:W-:Y:S06]  /*4180*/  BAR.SYNC.DEFER_BLOCKING 0x0 ;  /* 0x0000000000007b1d */ /* 0x000fec0000010000 */
[----:B------:R-:W0:Y:S04]  /*4190*/  LDS R8, [R111] ;  /* 0x000000006f087984 */ /* 0x000e280000000800 */
[----:B------:R-:W2:Y:S04]  /*41a0*/  LDS R113, [R203] ;  /* 0x00000000cb717984 */ /* 0x000ea80000000800 */
[----:B------:R-:W3:Y:S01]  /*41b0*/  LDS R111, [R202] ;  /* 0x00000000ca6f7984 */ /* 0x000ee20000000800 */
[----:B0-----:R-:W-:-:S05]  /*41c0*/  FMNMX R8, R8, R12, !PT ;  /* 0x0000000c08087209 */ /* 0x001fca0007800000 */
[--C-:B------:R-:W-:Y:S01]  /*41d0*/  FADD R108, R92, -R8.reuse ;  /* 0x800000085c6c7221 */ /* 0x100fe20000000000 */
[--C-:B------:R-:W-:Y:S01]  /*41e0*/  FADD R94, R94, -R8.reuse ;  /* 0x800000085e5e7221 */ /* 0x100fe20000000000 */
[----:B------:R-:W-:Y:S02]  /*41f0*/  FADD R112, R112, -R8 ;  /* 0x8000000870707221 */ /* 0x000fe40000000000 */
[----:B------:R-:W-:Y:S01]  /*4200*/  FMUL R108, R108, 1.4426950216293334961 ;  /* 0x3fb8aa3b6c6c7820 */ /* 0x000fe20000400000 */
[----:B------:R-:W-:-:S03]  /*4210*/  FMUL R94, R94, 1.4426950216293334961 ;  /* 0x3fb8aa3b5e5e7820 */ /* 0x000fc60000400000 */
[----:B------:R0:W-:Y:S08]  /*4220*/  MUFU.EX2 R116, R108 ;  /* 0x0000006c00747308 */ /* 0x0001f00000000800 */
[----:B------:R4:W5:Y:S01]  /*4230*/  MUFU.EX2 R92, R94 ;  /* 0x0000005e005c7308 */ /* 0x0009620000000800 */
[----:B0-----:R-:W0:Y:S01]  /*4240*/  LDS R108, [R200] ;  /* 0x00000000c86c7984 */ /* 0x001e220000000800 */
[----:B----4-:R-:W-:Y:S01]  /*4250*/  FADD R94, R9, -R8 ;  /* 0x80000008095e7221 */ /* 0x010fe20000000000 */
[----:B--2---:R-:W-:-:S03]  /*4260*/  FMNMX R9, R113, R14, !PT ;  /* 0x0000000e71097209 */ /* 0x004fc60007800000 */
[----:B------:R-:W-:Y:S02]  /*4270*/  FMUL R94, R94, 1.4426950216293334961 ;  /* 0x3fb8aa3b5e5e7820 */ /* 0x000fe40000400000 */
[--C-:B------:R-:W-:Y:S01]  /*4280*/  FADD R93, R93, -R9.reuse ;  /* 0x800000095d5d7221 */ /* 0x100fe20000000000 */
[--C-:B------:R-:W-:Y:S01]  /*4290*/  FADD R109, R109, -R9.reuse ;  /* 0x800000096d6d7221 */ /* 0x100fe20000000000 */
[----:B-1----:R1:W2:Y:S01]  /*42a0*/  MUFU.EX2 R114, R94 ;  /* 0x0000005e00727308 */ /* 0x0022a20000000800 */
[----:B------:R-:W-:Y:S01]  /*42b0*/  FADD R110, R110, -R9 ;  /* 0x800000096e6e7221 */ /* 0x000fe20000000000 */
[----:B------:R-:W-:Y:S01]  /*42c0*/  FMUL R93, R93, 1.4426950216293334961 ;  /* 0x3fb8aa3b5d5d7820 */ /* 0x000fe20000400000 */
[----:B-----5:R-:W-:Y:S02]  /*42d0*/  FADD R122, R92, R116 ;  /* 0x000000745c7a7221 */ /* 0x020fe40000000000 */
[----:B------:R-:W-:-:S03]  /*42e0*/  FMUL R110, R110, 1.4426950216293334961 ;  /* 0x3fb8aa3b6e6e7820 */ /* 0x000fc60000400000 */
[----:B------:R4:W-:Y:S01]  /*42f0*/  MUFU.EX2 R115, R93 ;  /* 0x0000005d00737308 */ /* 0x0009e20000000800 */
[----:B-1----:R-:W-:-:S07]  /*4300*/  FMUL R94, R112, 1.4426950216293334961 ;  /* 0x3fb8aa3b705e7820 */ /* 0x002fce0000400000 */
[----:B------:R-:W1:Y:S01]  /*4310*/  MUFU.EX2 R94, R94 ;  /* 0x0000005e005e7308 */ /* 0x000e620000000800 */
[----:B----4-:R-:W-:Y:S01]  /*4320*/  FMUL R93, R109, 1.4426950216293334961 ;  /* 0x3fb8aa3b6d5d7820 */ /* 0x010fe20000400000 */
[----:B------:R-:W-:Y:S01]  /*4330*/  FADD R109, R10, -R9 ;  /* 0x800000090a6d7221 */ /* 0x000fe20000000000 */
[----:B---3--:R-:W-:Y:S01]  /*4340*/  FMNMX R10, R111, R15, !PT ;  /* 0x0000000f6f0a7209 */ /* 0x008fe20007800000 */
[----:B--2---:R-:W-:Y:S02]  /*4350*/  FADD R122, R114, R122 ;  /* 0x0000007a727a7221 */ /* 0x004fe40000000000 */
[----:B------:R-:W-:Y:S02]  /*4360*/  FMUL R109, R109, 1.4426950216293334961 ;  /* 0x3fb8aa3b6d6d7820 */ /* 0x000fe40000400000 */
[--C-:B------:R-:W-:Y:S01]  /*4370*/  FADD R96, R96, -R10.reuse ;  /* 0x8000000a60607221 */ /* 0x100fe20000000000 */
[----:B------:R-:W2:Y:S01]  /*4380*/  MUFU.EX2 R93, R93 ;  /* 0x0000005d005d7308 */ /* 0x000ea20000000800 */
[----:B------:R-:W-:-:S02]  /*4390*/  FADD R98, R98, -R10 ;  /* 0x8000000a62627221 */ /* 0x000fc40000000000 */
[----:B------:R-:W-:Y:S02]  /*43a0*/  FMUL R96, R96, 1.4426950216293334961 ;  /* 0x3fb8aa3b60607820 */ /* 0x000fe40000400000 */
[----:B------:R-:W-:-:S03]  /*43b0*/  FMUL R98, R98, 1.4426950216293334961 ;  /* 0x3fb8aa3b62627820 */ /* 0x000fc60000400000 */
[----:B------:R3:W4:Y:S01]  /*43c0*/  MUFU.EX2 R113, R109 ;  /* 0x0000006d00717308 */ /* 0x0007220000000800 */
[----:B-1----:R-:W-:-:S05]  /*43d0*/  FADD R122, R94, R122 ;  /* 0x0000007a5e7a7221 */ /* 0x002fca0000000000 */
[----:B------:R-:W1:Y:S02]  /*43e0*/  SHFL.BFLY PT, R121, R122, 0x2, 0x1f ;  /* 0x0c401f007a797f89 */ /* 0x000e6400000e0000 */
[----:B------:R-:W-:Y:S01]  /*43f0*/  MUFU.EX2 R96, R96 ;  /* 0x0000006000607308 */ /* 0x000fe20000000800 */
[----:B---3--:R-:W-:Y:S01]  /*4400*/  FADD R109, R95, -R10 ;  /* 0x8000000a5f6d7221 */ /* 0x008fe20000000000 */
[----:B--2---:R-:W-:-:S03]  /*4410*/  FADD R119, R115, R93 ;  /* 0x0000005d73777221 */ /* 0x004fc60000000000 */
[----:B------:R-:W-:-:S03]  /*4420*/  FMUL R109, R109, 1.4426950216293334961 ;  /* 0x3fb8aa3b6d6d7820 */ /* 0x000fc60000400000 */
[----:B------:R-:W2:Y:S01]  /*4430*/  MUFU.EX2 R95, R110 ;  /* 0x0000006e005f7308 */ /* 0x000ea20000000800 */
[----:B----4-:R-:W-:-:S07]  /*4440*/  FADD R119, R113, R119 ;  /* 0x0000007771777221 */ /* 0x010fce0000000000 */
[----:B------:R3:W4:Y:S08]  /*4450*/  MUFU.EX2 R112, R109 ;  /* 0x0000006d00707308 */ /* 0x0007300000000800 */
[----:B------:R-:W-:Y:S01]  /*4460*/  MUFU.EX2 R98, R98 ;  /* 0x0000006200627308 */ /* 0x000fe20000000800 */
[----:B---3--:R-:W-:Y:S01]  /*4470*/  FADD R109, R11, -R10 ;  /* 0x8000000a0b6d7221 */ /* 0x008fe20000000000 */
[----:B0-----:R-:W-:Y:S01]  /*4480*/  FMNMX R11, R108, R13, !PT ;  /* 0x0000000d6c0b7209 */ /* 0x001fe20007800000 */
[----:B--2---:R-:W-:Y:S01]  /*4490*/  FADD R119, R95, R119 ;  /* 0x000000775f777221 */ /* 0x004fe20000000000 */
[----:B------:R-:W-:Y:S01]  /*44a0*/  FADD R108, -R8, R12 ;  /* 0x0000000c086c7221 */ /* 0x000fe20000000100 */
[----:B------:R-:W-:Y:S01]  /*44b0*/  FMUL R109, R109, 1.4426950216293334961 ;  /* 0x3fb8aa3b6d6d7820 */ /* 0x000fe20000400000 */
[----:B------:R-:W-:Y:S01]  /*44c0*/  FADD R12, -R9, R14 ;  /* 0x0000000e090c7221 */ /* 0x000fe20000000100 */
[--C-:B------:R-:W-:Y:S01]  /*44d0*/  FADD R97, R97, -R11.reuse ;  /* 0x8000000b61617221 */ /* 0x100fe20000000000 */
[--C-:B------:R-:W-:Y:S01]  /*44e0*/  FADD R16, R16, -R11.reuse ;  /* 0x8000000b10107221 */ /* 0x100fe20000000000 */
[----:B------:R-:W0:Y:S01]  /*44f0*/  MUFU.EX2 R110, R109 ;  /* 0x0000006d006e7308 */ /* 0x000e220000000800 */
[--C-:B------:R-:W-:Y:S01]  /*4500*/  FADD R17, R17, -R11.reuse ;  /* 0x8000000b11117221 */ /* 0x100fe20000000000 */
[----:B------:R-:W-:Y:S01]  /*4510*/  FMUL R97, R97, 1.4426950216293334961 ;  /* 0x3fb8aa3b61617820 */ /* 0x000fe20000400000 */
[----:B------:R-:W-:Y:S01]  /*4520*/  FMUL R16, R16, 1.4426950216293334961 ;  /* 0x3fb8aa3b10107820 */ /* 0x000fe20000400000 */
[----:B------:R-:W-:Y:S01]  /*4530*/  FADD R99, R99, -R11 ;  /* 0x8000000b63637221 */ /* 0x000fe20000000000 */
[----:B------:R-:W-:Y:S01]  /*4540*/  FMUL R17, R17, 1.4426950216293334961 ;  /* 0x3fb8aa3b11117820 */ /* 0x000fe20000400000 */
[----:B------:R-:W2:Y:S01]  /*4550*/  SHFL.BFLY PT, R120, R119, 0x2, 0x1f ;  /* 0x0c401f0077787f89 */ /* 0x000ea200000e0000 */
[----:B-1----:R-:W-:Y:S01]  /*4560*/  FADD R14, R122, R121 ;  /* 0x000000797a0e7221 */ /* 0x002fe20000000000 */
[----:B------:R4:W-:Y:S01]  /*4570*/  MUFU.EX2 R111, R16 ;  /* 0x00000010006f7308 */ /* 0x0009e20000000800 */
[----:B------:R-:W-:Y:S01]  /*4580*/  FMUL R99, R99, 1.4426950216293334961 ;  /* 0x3fb8aa3b63637820 */ /* 0x000fe20000400000 */
[----:B------:R-:W-:Y:S01]  /*4590*/  FADD R121, -R10, R15 ;  /* 0x0000000f0a797221 */ /* 0x000fe20000000100 */
[----:B------:R-:W-:Y:S01]  /*45a0*/  FMUL R108, R108, 1.4426950216293334961 ;  /* 0x3fb8aa3b6c6c7820 */ /* 0x000fe20000400000 */
[----:B------:R-:W1:Y:S01]  /*45b0*/  SHFL.BFLY PT, R15, R14, 0x1, 0x1f ;  /* 0x0c201f000e0f7f89 */ /* 0x000e6200000e0000 */
[----:B------:R-:W-:Y:S01]  /*45c0*/  FMUL R12, R12, 1.4426950216293334961 ;  /* 0x3fb8aa3b0c0c7820 */ /* 0x000fe20000400000 */
[----:B------:R-:W-:-:S02]  /*45d0*/  FMUL R121, R121, 1.4426950216293334961 ;  /* 0x3fb8aa3b79797820 */ /* 0x000fc40000400000 */
[----:B------:R-:W3:Y:S01]  /*45e0*/  MUFU.EX2 R97, R97 ;  /* 0x0000006100617308 */ /* 0x000ee20000000800 */
[----:B----4-:R-:W-:-:S04]  /*45f0*/  FADD R16, R112, R96 ;  /* 0x0000006070107221 */ /* 0x010fc80000000000 */
[----:B0-----:R-:W-:-:S03]  /*4600*/  FADD R16, R110, R16 ;  /* 0x000000106e107221 */ /* 0x001fc60000000000 */
[----:B------:R3:W0:Y:S01]  /*4610*/  MUFU.EX2 R109, R17 ;  /* 0x00000011006d7308 */ /* 0x0006220000000800 */
[----:B------:R-:W-:-:S05]  /*4620*/  FADD R16, R98, R16 ;  /* 0x0000001062107221 */ /* 0x000fca0000000000 */
[----:B------:R-:W4:Y:S01]  /*4630*/  SHFL.BFLY PT, R117, R16, 0x2, 0x1f ;  /* 0x0c401f0010757f89 */ /* 0x000f2200000e0000 */
[----:B--2---:R-:W-:Y:S01]  /*4640*/  FADD R120, R119, R120 ;  /* 0x0000007877787221 */ /* 0x004fe20000000000 */
[----:B------:R-:W2:Y:S01]  /*4650*/  MUFU.EX2 R99, R99 ;  /* 0x0000006300637308 */ /* 0x000ea20000000800 */
[----:B---3--:R-:W-:-:S03]  /*4660*/  FADD R17, R111, R97 ;  /* 0x000000616f117221 */ /* 0x008fc60000000000 */
[----:B------:R-:W3:Y:S01]  /*4670*/  SHFL.BFLY PT, R119, R120, 0x1, 0x1f ;  /* 0x0c201f0078777f89 */ /* 0x000ee200000e0000 */
[----:B-1----:R-:W-:-:S03]  /*4680*/  FADD R15, R14, R15 ;  /* 0x0000000f0e0f7221 */ /* 0x002fc60000000000 */
[----:B------:R-:W1:Y:S01]  /*4690*/  MUFU.EX2 R108, R108 ;  /* 0x0000006c006c7308 */ /* 0x000e620000000800 */
[----:B0-----:R-:W-:-:S07]  /*46a0*/  FADD R17, R109, R17 ;  /* 0x000000116d117221 */ /* 0x001fce0000000000 */
[----:B------:R-:W0:Y:S01]  /*46b0*/  MUFU.EX2 R12, R12 ;  /* 0x0000000c000c7308 */ /* 0x000e220000000800 */
[----:B--2---:R-:W-:-:S05]  /*46c0*/  FADD R17, R99, R17 ;  /* 0x0000001163117221 */ /* 0x004fca0000000000 */
[----:B------:R-:W2:Y:S01]  /*46d0*/  SHFL.BFLY PT, R118, R17, 0x2, 0x1f ;  /* 0x0c401f0011767f89 */ /* 0x000ea200000e0000 */
[----:B----4-:R-:W-:Y:S01]  /*46e0*/  FADD R117, R16, R117 ;  /* 0x0000007510757221 */ /* 0x010fe20000000000 */
[----:B------:R-:W-:-:S04]  /*46f0*/  FADD R16, -R11, R13 ;  /* 0x0000000d0b107221 */ /* 0x000fc80000000100 */
[----:B------:R-:W-:Y:S01]  /*4700*/  FMUL R16, R16, 1.4426950216293334961 ;  /* 0x3fb8aa3b10107820 */ /* 0x000fe20000400000 */
[----:B------:R4:W0:Y:S01]  /*4710*/  SHFL.BFLY PT, R13, R117, 0x1, 0x1f ;  /* 0x0c201f00750d7f89 */ /* 0x00082200000e0000 */
[----:B---3--:R-:W-:-:S04]  /*4720*/  FADD R119, R120, R119 ;  /* 0x0000007778777221 */ /* 0x008fc80000000000 */
[----:B------:R-:W3:Y:S01]  /*4730*/  MUFU.EX2 R16, R16 ;  /* 0x0000001000107308 */ /* 0x000ee20000000800 */
[----:B--2---:R-:W-:-:S07]  /*4740*/  FADD R118, R17, R118 ;  /* 0x0000007611767221 */ /* 0x004fce0000000000 */
[----:B------:R2:W0:Y:S02]  /*4750*/  MUFU.EX2 R17, R121 ;  /* 0x0000007900117308 */ /* 0x0004240000000800 */
[----:B--2---:R4:W2:Y:S01]  /*4760*/  SHFL.BFLY PT, R121, R118, 0x1, 0x1f ;  /* 0x0c201f0076797f89 */ /* 0x0048a200000e0000 */
[----:B------:R-:W-:Y:S06]  /*4770*/  BAR.SYNC.DEFER_BLOCKING 0x0 ;  /* 0x0000000000007b1d */ /* 0x000fec0000010000 */
[----:B-1-3--:R-:W-:Y:S05]  /*4780*/  @P0 BRA `(.L_x_6) ;  /* 0x0000000000080947 */ /* 0x00afea0003800000 */
[----:B------:R1:W-:Y:S04]  /*4790*/  STS [R238], R15 ;  /* 0x0000000fee007388 */ /* 0x0003e80000000800 */
[----:B------:R1:W-:Y:S02]  /*47a0*/  STS [R236], R119 ;  /* 0x00000077ec007388 */ /* 0x0003e40000000800 */
.L_x_6:
[----:B------:R-:W-:Y:S05]  /*47b0*/  BSYNC B0 ;  /* 0x0000000000007941 */ /* 0x000fea0003800000 */
.L_x_5:
[----:B------:R-:W-:Y:S01]  /*47c0*/  BSSY B0, `(.L_x_7) ;  /* 0x0000006000007945 */ /* 0x000fe20003800000 */
[----:B0-----:R-:W-:Y:S01]  /*47d0*/  FADD R13, R117, R13 ;  /* 0x0000000d750d7221 */ /* 0x001fe20000000000 */
[----:B--2---:R-:W-:Y:S02]  /*47e0*/  FADD R121, R118, R121 ;  /* 0x0000007976797221 */ /* 0x004fe40000000000 */
[----:B------:R-:W-:Y:S05]  /*47f0*/  @P0 BRA `(.L_x_8) ;  /* 0x0000000000080947 */ /* 0x000fea0003800000 */
[----:B------:R0:W-:Y:S04]  /*4800*/  STS [R234], R13 ;  /* 0x0000000dea007388 */ /* 0x0001e80000000800 */
[----:B------:R0:W-:Y:S02]  /*4810*/  @!P0 STS [R232], R121 ;  /* 0x00000079e8008388 */ /* 0x0001e40000000800 */
.L_x_8:
[----:B------:R-:W-:Y:S05]  /*4820*/  BSYNC B0 ;  /* 0x0000000000007941 */ /* 0x000fea0003800000 */
.L_x_7:
[----:B------:R-:W-:Y:S06]  /*4830*/  BAR.SYNC.DEFER_BLOCKING 0x0 ;  /* 0x0000000000007b1d */ /* 0x000fec0000010000 */
[----:B------:R-:W2:Y:S04]  /*4840*/  LDL.64 R124, [R1+0x208] ;  /* 0x00020800017c7983 */ /* 0x000ea80000100a00 */
[----:B0-----:R-:W3:Y:S04]  /*4850*/  LDL.64 R120, [R1+0x1f0] ;  /* 0x0001f00001787983 */ /* 0x001ee80000100a00 */
[----:B-1--4-:R-:W4:Y:S04]  /*4860*/  LDL.64 R118, [R1+0x200] ;  /* 0x0002000001767983 */ /* 0x012f280000100a00 */
[----:B------:R-:W5:Y:S04]  /*4870*/  LDL.64 R146, [R1+0x1e8] ;  /* 0x0001e80001927983 */ /* 0x000f680000100a00 */
[----:B------:R-:W0:Y:S04]  /*4880*/  LDS R13, [R130] ;  /* 0x00000000820d7984 */ /* 0x000e280000000800 */
[----:B------:R-:W5:Y:S04]  /*4890*/  LDL.64 R122, [R1+0x1f8] ;  /* 0x0001f800017a7983 */ /* 0x000f680000100a00 */
        /* <DEDUP_REMOVED lines=8> */
[----:B0-----:R-:W0:Y:S04]  /*4920*/  SHFL.BFLY PT, R14, R13, 0x4, 0x1f ;  /* 0x0c801f000d0e7f89 */ /* 0x001e2800000e0000 */
[----:B------:R-:W5:Y:S04]  /*4930*/  LDL.64 R126, [R1+0x1c0] ;  /* 0x0001c000017e7983 */ /* 0x000f680000100a00 */
[----:B------:R-:W5:Y:S04]  /*4940*/  LDL.64 R136, [R1+0x1b8] ;  /* 0x0001b80001887983 */ /* 0x000f680000100a00 */
[----:B------:R-:W5:Y:S04]  /*4950*/  LDL.64 R192, [R1+0x178] ;  /* 0x0001780001c07983 */ /* 0x000f680000100a00 */
[----:B------:R-:W5:Y:S04]  /*4960*/  LDL.64 R194, [R1+0x190] ;  /* 0x0001900001c27983 */ /* 0x000f680000100a00 */
[----:B------:R-:W5:Y:S01]  /*4970*/  LDL.64 R190, [R1+0x148] ;  /* 0x0001480001be7983 */ /* 0x000f620000100a00 */
[----:B0-----:R-:W-:-:S03]  /*4980*/  FADD R14, R13, R14 ;  /* 0x0000000e0d0e7221 */ /* 0x001fc60000000000 */
[----:B------:R-:W5:Y:S04]  /*4990*/  LDL.64 R196, [R1+0x160] ;  /* 0x0001600001c47983 */ /* 0x000f680000100a00 */
[----:B------:R-:W0:Y:S04]  /*49a0*/  SHFL.BFLY PT, R13, R14, 0x2, 0x1f ;  /* 0x0c401f000e0d7f89 */ /* 0x000e2800000e0000 */
        /* <DEDUP_REMOVED lines=10> */
[----:B------:R-:W5:Y:S01]  /*4a50*/  LDL.64 R244, [R1+0x68] ;  /* 0x0000680001f47983 */ /* 0x000f620000100a00 */
[----:B0-----:R-:W-:-:S05]  /*4a60*/  FADD R13, R13, R14 ;  /* 0x0000000e0d0d7221 */ /* 0x001fca0000000000 */
[----:B------:R0:W-:Y:S04]  /*4a70*/  @!P1 STS [R130], R13 ;  /* 0x0000000d82009388 */ /* 0x0001e80000000800 */
[----:B0-----:R-:W5:Y:S01]  /*4a80*/  LDL.64 R130, [R1+0x1a0] ;  /* 0x0001a00001827983 */ /* 0x001f620000100a00 */
[C---:B--2---:R-:W-:Y:S01]  /*4a90*/  IMAD.WIDE R124, R0.reuse, 0x2, R124 ;  /* 0x00000002007c7825 */ /* 0x044fe200078e027c */
[----:B------:R-:W-:Y:S03]  /*4aa0*/  BAR.SYNC.DEFER_BLOCKING 0x0 ;  /* 0x0000000000007b1d */ /* 0x000fe60000010000 */
[----:B---3--:R-:W-:-:S04]  /*4ab0*/  IMAD.WIDE R120, R0, 0x2, R120 ;  /* 0x0000000200787825 */ /* 0x008fc800078e0278 */
[----:B----4-:R-:W-:-:S04]  /*4ac0*/  IMAD.WIDE R118, R0, 0x2, R118 ;  /* 0x0000000200767825 */ /* 0x010fc800078e0276 */
[C---:B-----5:R-:W-:Y:S02]  /*4ad0*/  IMAD.WIDE R14, R0.reuse, 0x2, R146 ;  /* 0x00000002000e7825 */ /* 0x060fe400078e0292 */
[----:B------:R-:W2:Y:S02]  /*4ae0*/  LDL.64 R146, [R1+0x168] ;  /* 0x0001680001927983 */ /* 0x000ea40000100a00 */
[C---:B------:R-:W-:Y:S02]  /*4af0*/  IMAD.WIDE R122, R0.reuse, 0x2, R122 ;  /* 0x00000002007a7825 */ /* 0x040fe400078e027a */
[----:B------:R0:W3:Y:S04]  /*4b00*/  LDG.E.U16 R117, desc[UR10][R124.64] ;  /* 0x0000000a7c757981 */ /* 0x0000e8000c1e1500 */
[----:B------:R-:W4:Y:S01]  /*4b10*/  LDG.E.U16 R120, desc[UR10][R120.64] ;  /* 0x0000000a78787981 */ /* 0x000f22000c1e1500 */
[----:B------:R-:W-:-:S03]  /*4b20*/  IMAD.WIDE R134, R0, 0x2, R132 ;  /* 0x0000000200867825 */ /* 0x000fc600078e0284 */
[----:B------:R-:W5:Y:S01]  /*4b30*/  LDG.E.U16 R118, desc[UR10][R118.64] ;  /* 0x0000000a76767981 */ /* 0x000f62000c1e1500 */
[----:B0-----:R-:W-:-:S03]  /*4b40*/  IMAD.WIDE R124, R0, 0x2, R138 ;  /* 0x00000002007c7825 */ /* 0x001fc600078e028a */
[----:B------:R-:W3:Y:S04]  /*4b50*/  LDL.64 R132, [R1+0x1a8] ;  /* 0x0001a80001847983 */ /* 0x000ee80000100a00 */
[----:B------:R0:W5:Y:S01]  /*4b60*/  LDG.E.U16 R121, desc[UR10][R14.64] ;  /* 0x0000000a0e797981 */ /* 0x000162000c1e1500 */
[----:B------:R-:W-:-:S03]  /*4b70*/  IMAD.WIDE R128, R0, 0x2, R128 ;  /* 0x0000000200807825 */ /* 0x000fc600078e0280 */
[----:B------:R1:W5:Y:S04]  /*4b80*/  LDG.E.U16 R119, desc[UR10][R122.64] ;  /* 0x0000000a7a777981 */ /* 0x000368000c1e1500 */
[----:B------:R-:W5:Y:S01]  /*4b90*/  LDG.E.U16 R124, desc[UR10][R124.64] ;  /* 0x0000000a7c7c7981 */ /* 0x000f62000c1e1500 */
[----:B0-----:R-:W-:-:S03]  /*4ba0*/  IMAD.WIDE R14, R0, 0x2, R144 ;  /* 0x00000002000e7825 */ /* 0x001fc600078e0290 */
[----:B------:R-:W4:Y:S01]  /*4bb0*/  LDL.64 R138, [R1+0x170] ;  /* 0x00017000018a7983 */ /* 0x000f220000100a00 */
[----:B-1----:R-:W-:-:S03]  /*4bc0*/  IMAD.WIDE R122, R0, 0x2, R140 ;  /* 0x00000002007a7825 */ /* 0x002fc600078e028c */
[----:B------:R-:W5:Y:S04]  /*4bd0*/  LDL.64 R140, [R1+0x188] ;  /* 0x00018800018c7983 */ /* 0x000f680000100a00 */
[----:B------:R0:W5:Y:S04]  /*4be0*/  LDG.E.U16 R125, desc[UR10][R14.64] ;  /* 0x0000000a0e7d7981 */ /* 0x000168000c1e1500 */
[----:B------:R-:W5:Y:S04]  /*4bf0*/  LDG.E.U16 R122, desc[UR10][R122.64] ;  /* 0x0000000a7a7a7981 */ /* 0x000f68000c1e1500 */
[----:B------:R-:W5:Y:S01]  /*4c00*/  LDL.64 R144, [R1+0x158] ;  /* 0x0001580001907983 */ /* 0x000f620000100a00 */
[----:B0-----:R-:W-:-:S03]  /*4c10*/  IMAD.WIDE R14, R0, 0x2, R186 ;  /* 0x00000002000e7825 */ /* 0x001fc600078e02ba */
[----:B------:R-:W5:Y:S04]  /*4c20*/  LDL.64 R186, [R1+0x140] ;  /* 0x0001400001ba7983 */ /* 0x000f680000100a00 */
[----:B------:R0:W5:Y:S01]  /*4c30*/  LDG.E.U16 R123, desc[UR10][R128.64] ;  /* 0x0000000a807b7981 */ /* 0x000162000c1e1500 */
[----:B------:R-:W-:-:S03]  /*4c40*/  IMAD.WIDE R126, R0, 0x2, R126 ;  /* 0x00000002007e7825 */ /* 0x000fc600078e027e */
[----:B------:R-:W5:Y:S01]  /*4c50*/  LDG.E.U16 R134, desc[UR10][R134.64] ;  /* 0x0000000a86867981 */ /* 0x000f62000c1e1500 */
[----:B------:R-:W-:-:S03]  /*4c60*/  IMAD.WIDE R136, R0, 0x2, R136 ;  /* 0x0000000200887825 */ /* 0x000fc600078e0288 */
[----:B------:R-:W5:Y:S01]  /*4c70*/  LDG.E.U16 R126, desc[UR10][R126.64] ;  /* 0x0000000a7e7e7981 */ /* 0x000f62000c1e1500 */
[----:B0-----:R-:W-:-:S03]  /*4c80*/  IMAD.WIDE R128, R0, 0x2, R142 ;  /* 0x0000000200807825 */ /* 0x001fc600078e028e */
[----:B------:R-:W5:Y:S04]  /*4c90*/  LDL.64 R142, [R1+0x150] ;  /* 0x00015000018e7983 */ /* 0x000f680000100a00 */
[----:B------:R-:W5:Y:S04]  /*4ca0*/  LDG.E.U16 R128, desc[UR10][R128.64] ;  /* 0x0000000a80807981 */ /* 0x000f68000c1e1500 */
[----:B------:R-:W5:Y:S01]  /*4cb0*/  LDG.E.U16 R127, desc[UR10][R136.64] ;  /* 0x0000000a887f7981 */ /* 0x000f62000c1e1500 */
[----:B------:R-:W-:-:S06]  /*4cc0*/  IMAD.WIDE R130, R0, 0x2, R130 ;  /* 0x0000000200827825 */ /* 0x000fcc00078e0282 */
[----:B------:R-:W5:Y:S04]  /*4cd0*/  LDG.E.U16 R130, desc[UR10][R130.64] ;  /* 0x0000000a82827981 */ /* 0x000f68000c1e1500 */
[----:B------:R0:W5:Y:S02]  /*4ce0*/  LDG.E.U16 R131, desc[UR10][R14.64] ;  /* 0x0000000a0e837981 */ /* 0x000164000c1e1500 */
[C---:B0-----:R-:W-:Y:S02]  /*4cf0*/  IMAD.WIDE R14, R0.reuse, 0x2, R188 ;  /* 0x00000002000e7825 */ /* 0x041fe400078e02bc */
[----:B------:R-:W5:Y:S02]  /*4d00*/  LDL.64 R188, [R1+0x138] ;  /* 0x0001380001bc7983 */ /* 0x000f640000100a00 */
[----:B------:R-:W-:-:S02]  /*4d10*/  IMAD.WIDE R136, R0, 0x2, R192 ;  /* 0x0000000200887825 */ /* 0x000fc400078e02c0 */
[----:B------:R-:W5:Y:S04]  /*4d20*/  LDL.64 R192, [R1+0x130] ;  /* 0x0001300001c07983 */ /* 0x000f680000100a00 */
[----:B------:R0:W5:Y:S04]  /*4d30*/  LDG.E.U16 R135, desc[UR10][R14.64] ;  /* 0x0000000a0e877981 */ /* 0x000168000c1e1500 */
[----:B------:R-:W5:Y:S01]  /*4d40*/  LDG.E.U16 R136, desc[UR10][R136.64] ;  /* 0x0000000a88887981 */ /* 0x000f62000c1e1500 */
[----:B0-----:R-:W-:-:S03]  /*4d50*/  IMAD.WIDE R14, R0, 0x2, R190 ;  /* 0x00000002000e7825 */ /* 0x001fc600078e02be */
[----:B------:R-:W5:Y:S01]  /*4d60*/  LDL.64 R190, [R1+0xf0] ;  /* 0x0000f00001be7983 */ /* 0x000f620000100a00 */
[----:B--2---:R-:W-:-:S04]  /*4d70*/  IMAD.WIDE R146, R0, 0x2, R146 ;  /* 0x0000000200927825 */ /* 0x004fc800078e0292 */
[----:B---3--:R-:W-:-:S05]  /*4d80*/  IMAD.WIDE R132, R0, 0x2, R132 ;  /* 0x0000000200847825 */ /* 0x008fca00078e0284 */
[----:B------:R0:W2:Y:S01]  /*4d90*/  LDG.E.U16 R129, desc[UR10][R132.64] ;  /* 0x0000000a84817981 */ /* 0x0000a2000c1e1500 */
[----:B----4-:R-:W-:-:S04]  /*4da0*/  IMAD.WIDE R138, R0, 0x2, R138 ;  /* 0x00000002008a7825 */ /* 0x010fc800078e028a */
[C---:B0-----:R-:W-:Y:S02]  /*4db0*/  IMAD.WIDE R132, R0.reuse, 0x2, R194 ;  /* 0x0000000200847825 */ /* 0x041fe400078e02c2 */
[----:B------:R-:W3:Y:S02]  /*4dc0*/  LDL.64 R194, [R1+0x120] ;  /* 0x0001200001c27983 */ /* 0x000ee40000100a00 */
[C---:B-----5:R-:W-:Y:S02]  /*4dd0*/  IMAD.WIDE R140, R0.reuse, 0x2, R140 ;  /* 0x00000002008c7825 */ /* 0x060fe400078e028c */
[----:B------:R-:W4:Y:S04]  /*4de0*/  LDG.E.U16 R138, desc[UR10][R138.64] ;  /* 0x0000000a8a8a7981 */ /* 0x000f28000c1e1500 */
[----:B------:R-:W5:Y:S04]  /*4df0*/  LDG.E.U16 R132, desc[UR10][R132.64] ;  /* 0x0000000a84847981 */ /* 0x000f68000c1e1500 */
[----:B------:R-:W2:Y:S01]  /*4e00*/  LDG.E.U16 R139, desc[UR10][R146.64] ;  /* 0x0000000a928b7981 */ /* 0x000ea2000c1e1500 */
[----:B------:R-:W-:-:S03]  /*4e10*/  IMAD.WIDE R144, R0, 0x2, R144 ;  /* 0x0000000200907825 */ /* 0x000fc600078e0290 */
[----:B------:R0:W2:Y:S01]  /*4e20*/  LDG.E.U16 R133, desc[UR10][R140.64] ;  /* 0x0000000a8c857981 */ /* 0x0000a2000c1e1500 */
[----:B------:R-:W-:-:S04]  /*4e30*/  IMAD.WIDE R142, R0, 0x2, R142 ;  /* 0x00000002008e7825 */ /* 0x000fc800078e028e */
[C---:B0-----:R-:W-:Y:S02]  /*4e40*/  IMAD.WIDE R140, R0.reuse, 0x2, R196 ;  /* 0x00000002008c7825 */ /* 0x041fe400078e02c4 */
[----:B------:R-:W2:Y:S04]  /*4e50*/  LDG.E.U16 R142, desc[UR10][R142.64] ;  /* 0x0000000a8e8e7981 */ /* 0x000ea8000c1e1500 */
[----:B------:R-:W4:Y:S04]  /*4e60*/  LDL.64 R196, [R1+0x110] ;  /* 0x0001100001c47983 */ /* 0x000f280000100a00 */
[----:B------:R-:W2:Y:S04]  /*4e70*/  LDG.E.U16 R140, desc[UR10][R140.64] ;  /* 0x0000000a8c8c7981 */ /* 0x000ea8000c1e1500 */
[----:B------:R0:W2:Y:S04]  /*4e80*/  LDG.E.U16 R143, desc[UR10][R14.64] ;  /* 0x0000000a0e8f7981 */ /* 0x0000a8000c1e1500 */
[----:B------:R1:W2:Y:S01]  /*4e90*/  LDG.E.U16 R141, desc[UR10][R144.64] ;  /* 0x0000000a908d7981 */ /* 0x0002a2000c1e1500 */
[----:B0-----:R-:W-:-:S03]  /*4ea0*/  IMAD.WIDE R14, R0, 0x2, R204 ;  /* 0x00000002000e7825 */ /* 0x001fc600078e02cc */
[----:B------:R-:W5:Y:S01]  /*4eb0*/  LDL.64 R204, [R1+0xc8] ;  /* 0x0000c80001cc7983 */ /* 0x000f620000100a00 */
[----:B-1----:R-:W-:-:S03]  /*4ec0*/  IMAD.WIDE R144, R0, 0x2, R186 ;  /* 0x0000000200907825 */ /* 0x002fc600078e02ba */
[----:B------:R-:W2:Y:S04]  /*4ed0*/  LDL.64 R186, [R1+0x108] ;  /* 0x0001080001ba7983 */ /* 0x000ea80000100a00 */
[----:B------:R-:W5:Y:S01]  /*4ee0*/  LDG.E.U16 R144, desc[UR10][R144.64] ;  /* 0x0000000a90907981 */ /* 0x000f62000c1e1500 */
[----:B------:R-:W-:-:S03]  /*4ef0*/  IMAD.WIDE R146, R0, 0x2, R188 ;  /* 0x0000000200927825 */ /* 0x000fc600078e02bc */
[----:B------:R-:W5:Y:S01]  /*4f00*/  LDL.64 R188, [R1+0x100] ;  /* 0x0001000001bc7983 */ /* 0x000f620000100a00 */
[----:B------:R-:W-:-:S03]  /*4f10*/  IMAD.WIDE R192, R0, 0x2, R192 ;  /* 0x0000000200c07825 */ /* 0x000fc600078e02c0 */
[----:B------:R-:W5:Y:S04]  /*4f20*/  LDG.E.U16 R145, desc[UR10][R146.64] ;  /* 0x0000000a92917981 */ /* 0x000f68000c1e1500 */
[----:B------:R-:W5:Y:S04]  /*4f30*/  LDG.E.U16 R192, desc[UR10][R192.64] ;  /* 0x0000000ac0c07981 */ /* 0x000f68000c1e1500 */
[----:B------:R0:W5:Y:S01]  /*4f40*/  LDG.E.U16 R193, desc[UR10][R14.64] ;  /* 0x0000000a0ec17981 */ /* 0x000162000c1e1500 */
[----:B------:R-:W-:-:S06]  /*4f50*/  IMAD.WIDE R190, R0, 0x2, R190 ;  /* 0x0000000200be7825 */ /* 0x000fcc00078e02be */
[----:B------:R-:W5:Y:S01]  /*4f60*/  LDG.E.U16 R190, desc[UR10][R190.64] ;  /* 0x0000000abebe7981 */ /* 0x000f62000c1e1500 */
[----:B0-----:R-:W-:-:S03]  /*4f70*/  IMAD.WIDE R14, R0, 0x2, R210 ;  /* 0x00000002000e7825 */ /* 0x001fc600078e02d2 */
[----:B------:R-:W5:Y:S01]  /*4f80*/  LDL.64 R210, [R1+0xa8] ;  /* 0x0000a80001d27983 */ /* 0x000f620000100a00 */
[----:B---3--:R-:W-:-:S06]  /*4f90*/  IMAD.WIDE R194, R0, 0x2, R194 ;  /* 0x0000000200c27825 */ /* 0x008fcc00078e02c2 */
[----:B------:R-:W3:Y:S04]  /*4fa0*/  LDG.E.U16 R194, desc[UR10][R194.64] ;  /* 0x0000000ac2c27981 */ /* 0x000ee8000c1e1500 */
[----:B------:R0:W3:Y:S02]  /*4fb0*/  LDG.E.U16 R195, desc[UR10][R14.64] ;  /* 0x0000000a0ec37981 */ /* 0x0000e4000c1e1500 */
[C---:B0-----:R-:W-:Y:S02]  /*4fc0*/  IMAD.WIDE R14, R0.reuse, 0x2, R240 ;  /* 0x00000002000e7825 */ /* 0x041fe400078e02f0 */
[----:B------:R-:W3:Y:S04]  /*4fd0*/  LDL.64 R240, [R1+0x30] ;  /* 0x0000300001f07983 */ /* 0x000ee80000100a00 */
[----:B------:R0:W3:Y:S01]  /*4fe0*/  LDG.E.U16 R191, desc[UR10][R14.64] ;  /* 0x0000000a0ebf7981 */ /* 0x0000e2000c1e1500 */
[----:B----4-:R-:W-:-:S04]  /*4ff0*/  IMAD.WIDE R146, R0, 0x2, R196 ;  /* 0x0000000200927825 */ /* 0x010fc800078e02c4 */
[C---:B0-----:R-:W-:Y:S01]  /*5000*/  IMAD.WIDE R14, R0.reuse, 0x2, R222 ;  /* 0x00000002000e7825 */ /* 0x041fe200078e02de */
[----:B------:R0:W4:Y:S04]  /*5010*/  LDG.E.U16 R196, desc[UR10][R146.64] ;  /* 0x0000000a92c47981 */ /* 0x000128000c1e1500 */
[----:B------:R-:W4:Y:S01]  /*5020*/  LDL.64 R222, [R1+0x88] ;  /* 0x0000880001de7983 */ /* 0x000f220000100a00 */
[----:B0-----:R-:W-:-:S03]  /*5030*/  IMAD.WIDE R146, R0, 0x2, R218 ;  /* 0x0000000200927825 */ /* 0x001fc600078e02da */
[----:B------:R-:W3:Y:S01]  /*5040*/  LDL.64 R218, [R1+0x70] ;  /* 0x0000700001da7983 */ /* 0x000ee20000100a00 */
[----:B--2---:R-:W-:-:S05]  /*5050*/  IMAD.WIDE R186, R0, 0x2, R186 ;  /* 0x0000000200ba7825 */ /* 0x004fca00078e02ba */
[----:B------:R0:W2:Y:S02]  /*5060*/  LDG.E.U16 R197, desc[UR10][R186.64] ;  /* 0x0000000abac57981 */ /* 0x0000a4000c1e1500 */
[C---:B0-----:R-:W-:Y:S02]  /*5070*/  IMAD.WIDE R186, R0.reuse, 0x2, R214 ;  /* 0x0000000200ba7825 */ /* 0x041fe400078e02d6 */
[----:B------:R-:W4:Y:S02]  /*5080*/  LDL.64 R214, [R1+0x50] ;  /* 0x0000500001d67983 */ /* 0x000f240000100a00 */
[----:B-----5:R-:W-:-:S05]  /*5090*/  IMAD.WIDE R188, R0, 0x2, R188 ;  /* 0x0000000200bc7825 */ /* 0x020fca00078e02bc */
[----:B------:R0:W5:Y:S02]  /*50a0*/  LDG.E.U16 R201, desc[UR10][R188.64] ;  /* 0x0000000abcc97981 */ /* 0x000164000c1e1500 */
[C---:B0-----:R-:W-:Y:S02]  /*50b0*/  IMAD.WIDE R188, R0.reuse, 0x2, R204 ;  /* 0x0000000200bc7825 */ /* 0x041fe400078e02cc */
[----:B------:R0:W5:Y:S04]  /*50c0*/  LDG.E.U16 R204, desc[UR10][R146.64] ;  /* 0x0000000a92cc7981 */ /* 0x000168000c1e1500 */
[----:B------:R-:W5:Y:S04]  /*50d0*/  LDG.E.U16 R188, desc[UR10][R188.64] ;  /* 0x0000000abcbc7981 */ /* 0x000f68000c1e1500 */
[----:B------:R1:W2:Y:S04]  /*50e0*/  LDG.E.U16 R205, desc[UR10][R186.64] ;  /* 0x0000000abacd7981 */ /* 0x0002a8000c1e1500 */
[----:B------:R-:W5:Y:S04]  /*50f0*/  LDG.E.U16 R189, desc[UR10][R14.64] ;  /* 0x0000000a0ebd7981 */ /* 0x000f68000c1e1500 */
[----:B------:R-:W2:Y:S01]  /*5100*/  LDL.64 R14, [R1+0x90] ;  /* 0x00009000010e7983 */ /* 0x000ea20000100a00 */
[----:B0-----:R-:W-:-:S03]  /*5110*/  IMAD.WIDE R146, R0, 0x2, R226 ;  /* 0x0000000200927825 */ /* 0x001fc600078e02e2 */
[----:B------:R-:W5:Y:S01]  /*5120*/  LDL.64 R226, [R1+0x28] ;  /* 0x0000280001e27983 */ /* 0x000f620000100a00 */
[----:B-1----:R-:W-:-:S03]  /*5130*/  IMAD.WIDE R186, R0, 0x2, R210 ;  /* 0x0000000200ba7825 */ /* 0x002fc600078e02d2 */
[----:B------:R3:W5:Y:S04]  /*5140*/  LDG.E.U16 R210, desc[UR10][R146.64] ;  /* 0x0000000a92d27981 */ /* 0x000768000c1e1500 */
[----:B------:R4:W5:Y:S01]  /*5150*/  LDG.E.U16 R211, desc[UR10][R186.64] ;  /* 0x0000000abad37981 */ /* 0x000962000c1e1500 */
[----:B---3--:R-:W-:-:S04]  /*5160*/  IMAD.WIDE R146, R0, 0x2, R218 ;  /* 0x0000000200927825 */ /* 0x008fc800078e02da */
[C---:B----4-:R-:W-:Y:S02]  /*5170*/  IMAD.WIDE R186, R0.reuse, 0x2, R214 ;  /* 0x0000000200ba7825 */ /* 0x050fe400078e02d6 */
[----:B------:R0:W3:Y:S04]  /*5180*/  LDG.E.U16 R215, desc[UR10][R146.64] ;  /* 0x0000000a92d77981 */ /* 0x0000e8000c1e1500 */
[----:B------:R1:W4:Y:S01]  /*5190*/  LDG.E.U16 R218, desc[UR10][R186.64] ;  /* 0x0000000abada7981 */ /* 0x000322000c1e1500 */
[----:B0-----:R-:W-:-:S03]  /*51a0*/  IMAD.WIDE R146, R0, 0x2, R240 ;  /* 0x0000000200927825 */ /* 0x001fc600078e02f0 */
[----:B------:R-:W3:Y:S01]  /*51b0*/  LDL.64 R240, [R1+0xd8] ;  /* 0x0000d80001f07983 */ /* 0x000ee20000100a00 */
[----:B-1----:R-:W-:-:S03]  /*51c0*/  IMAD.WIDE R186, R0, 0x2, R222 ;  /* 0x0000000200ba7825 */ /* 0x002fc600078e02de */
[----:B------:R0:W4:Y:S04]  /*51d0*/  LDG.E.U16 R219, desc[UR10][R146.64] ;  /* 0x0000000a92db7981 */ /* 0x000128000c1e1500 */
[----:B------:R5:W4:Y:S01]  /*51e0*/  LDG.E.U16 R223, desc[UR10][R186.64] ;  /* 0x0000000abadf7981 */ /* 0x000b22000c1e1500 */
[----:B0-----:R-:W-:-:S03]  /*51f0*/  IMAD.WIDE R146, R0, 0x2, R242 ;  /* 0x0000000200927825 */ /* 0x001fc600078e02f2 */
[----:B------:R-:W4:Y:S01]  /*5200*/  LDL.64 R242, [R1+0x78] ;  /* 0x0000780001f27983 */ /* 0x000f220000100a00 */
[----:B--2---:R-:W-:-:S05]  /*5210*/  IMAD.WIDE R14, R0, 0x2, R14 ;  /* 0x00000002000e7825 */ /* 0x004fca00078e020e */
[----:B------:R0:W2:Y:S04]  /*5220*/  LDG.E.U16 R214, desc[UR10][R14.64] ;  /* 0x0000000a0ed67981 */ /* 0x0000a8000c1e1500 */
[----:B------:R-:W0:Y:S01]  /*5230*/  LDL.64 R14, [R1+0xa0] ;  /* 0x0000a000010e7983 */ /* 0x000e220000100a00 */
[----:B-----5:R-:W-:-:S03]  /*5240*/  IMAD.WIDE R186, R0, 0x2, R226 ;  /* 0x0000000200ba7825 */ /* 0x020fc600078e02e2 */
[----:B------:R-:W5:Y:S04]  /*5250*/  LDG.E.U16 R227, desc[UR10][R146.64] ;  /* 0x0000000a92e37981 */ /* 0x000f68000c1e1500 */
[----:B------:R-:W5:Y:S04]  /*5260*/  LDG.E.U16 R231, desc[UR10][R186.64] ;  /* 0x0000000abae77981 */ /* 0x000f68000c1e1500 */
[----:B------:R-:W3:Y:S04]  /*5270*/  LDL.64 R146, [R1+0x60] ;  /* 0x0000600001927983 */ /* 0x000ee80000100a00 */
[----:B------:R-:W4:Y:S01]  /*5280*/  LDL.64 R186, [R1+0x40] ;  /* 0x0000400001ba7983 */ /* 0x000f220000100a00 */
[----:B0-----:R-:W-:-:S05]  /*5290*/  IMAD.WIDE R14, R0, 0x2, R14 ;  /* 0x00000002000e7825 */ /* 0x001fca00078e020e */
[----:B------:R0:W5:Y:S02]  /*52a0*/  LDG.E.U16 R222, desc[UR10][R14.64] ;  /* 0x0000000a0ede7981 */ /* 0x000164000c1e1500 */
[C---:B0-----:R-:W-:Y:S02]  /*52b0*/  IMAD.WIDE R14, R0.reuse, 0x2, R244 ;  /* 0x00000002000e7825 */ /* 0x041fe400078e02f4 */
[----:B------:R-:W2:Y:S02]  /*52c0*/  LDL.64 R244, [R1+0x98] ;  /* 0x0000980001f47983 */ /* 0x000ea40000100a00 */
[C---:B---3--:R-:W-:Y:S02]  /*52d0*/  IMAD.WIDE R146, R0.reuse, 0x2, R146 ;  /* 0x0000000200927825 */ /* 0x048fe400078e0292 */
[----:B------:R0:W3:Y:S04]  /*52e0*/  LDG.E.U16 R226, desc[UR10][R14.64] ;  /* 0x0000000a0ee27981 */ /* 0x0000e8000c1e1500 */
[----:B------:R1:W5:Y:S04]  /*52f0*/  LDG.E.U16 R235, desc[UR10][R146.64] ;  /* 0x0000000a92eb7981 */ /* 0x000368000c1e1500 */
[----:B------:R-:W0:Y:S04]  /*5300*/  LDL.64 R14, [R1+0x80] ;  /* 0x00008000010e7983 */ /* 0x000e280000100a00 */
[----:B------:R-:W1:Y:S01]  /*5310*/  LDL.64 R146, [R1+0x20] ;  /* 0x0000200001927983 */ /* 0x000e620000100a00 */
[----:B0-----:R-:W-:-:S04]  /*5320*/  IMAD.WIDE R14, R0, 0x2, R14 ;  /* 0x00000002000e7825 */ /* 0x001fc800078e020e */
[C---:B-1----:R-:W-:Y:S01]  /*5330*/  IMAD.WIDE R146, R0.reuse, 0x2, R146 ;  /* 0x0000000200927825 */ /* 0x042fe200078e0292 */
[----:B------:R-:W5:Y:S04]  /*5340*/  LDG.E.U16 R233, desc[UR10][R14.64] ;  /* 0x0000000a0ee97981 */ /* 0x000f68000c1e1500 */
[----:B------:R-:W5:Y:S04]  /*5350*/  LDG.E.U16 R239, desc[UR10][R146.64] ;  /* 0x0000000a92ef7981 */ /* 0x000f68000c1e1500 */
[----:B------:R-:W2:Y:S04]  /*5360*/  LDL.64 R14, [R1+0xf8] ;  /* 0x0000f800010e7983 */ /* 0x000ea80000100a00 */
[----:B------:R-:W3:Y:S01]  /*5370*/  LDL.64 R146, [R1+0xb8] ;  /* 0x0000b80001927983 */ /* 0x000ee20000100a00 */
[----:B----4-:R-:W-:-:S05]  /*5380*/  IMAD.WIDE R186, R0, 0x2, R186 ;  /* 0x0000000200ba7825 */ /* 0x010fca00078e02ba */
[----:B------:R0:W4:Y:S02]  /*5390*/  LDG.E.U16 R237, desc[UR10][R186.64] ;  /* 0x0000000abaed7981 */ /* 0x000124000c1e1500 */
[----:B0-----:R-:W-:-:S05]  /*53a0*/  IMAD.WIDE R186, R0, 0x2, R240 ;  /* 0x0000000200ba7825 */ /* 0x001fca00078e02f0 */
[----:B------:R0:W4:Y:S02]  /*53b0*/  LDG.E.U16 R241, desc[UR10][R186.64] ;  /* 0x0000000abaf17981 */ /* 0x000124000c1e1500 */
[----:B0-----:R-:W-:-:S04]  /*53c0*/  IMAD.WIDE R186, R0, 0x2, R242 ;  /* 0x0000000200ba7825 */ /* 0x001fc800078e02f2 */
[----:B--2---:R-:W-:-:S05]  /*53d0*/  IMAD.WIDE R14, R0, 0x2, R14 ;  /* 0x00000002000e7825 */ /* 0x004fca00078e020e */
[----:B------:R3:W2:Y:S02]  /*53e0*/  LDG.E.U16 R240, desc[UR10][R14.64] ;  /* 0x0000000a0ef07981 */ /* 0x0006a4000c1e1500 */
[----:B---3--:R-:W-:-:S04]  /*53f0*/  IMAD.WIDE R14, R0, 0x2, R146 ;  /* 0x00000002000e7825 */ /* 0x008fc800078e0292 */
[----:B------:R-:W-:Y:S01]  /*5400*/  IMAD.WIDE R146, R0, 0x2, R244 ;  /* 0x0000000200927825 */ /* 0x000fe200078e02f4 */
[----:B------:R0:W3:Y:S04]  /*5410*/  LDG.E.U16 R243, desc[UR10][R14.64] ;  /* 0x0000000a0ef37981 */ /* 0x0000e8000c1e1500 */
[----:B------:R1:W3:Y:S04]  /*5420*/  LDG.E.U16 R244, desc[UR10][R146.64] ;  /* 0x0000000a92f47981 */ /* 0x0002e8000c1e1500 */
[----:B------:R5:W3:Y:S04]  /*5430*/  LDG.E.U16 R245, desc[UR10][R186.64] ;  /* 0x0000000abaf57981 */ /* 0x000ae8000c1e1500 */
[----:B------:R-:W0:Y:S04]  /*5440*/  LDL.64 R14, [R1+0x58] ;  /* 0x00005800010e7983 */ /* 0x000e280000100a00 */
[----:B------:R-:W1:Y:S04]  /*5450*/  LDL.64 R146, [R1+0x38] ;  /* 0x0000380001927983 */ /* 0x000e680000100a00 */
[----:B------:R-:W5:Y:S01]  /*5460*/  LDL.64 R186, [R1+0x18] ;  /* 0x0000180001ba7983 */ /* 0x000f620000100a00 */
[----:B------:R-:W4:Y:S02]  /*5470*/  S2R R13, SR_TID.X ;  /* 0x00000000000d7919 */ /* 0x000f240000002100 */
[----:B----4-:R-:W-:-:S04]  /*5480*/  LOP3.LUT R13, R13, 0x1c, RZ, 0xc0, !PT ;  /* 0x0000001c0d0d7812 */ /* 0x010fc800078ec0ff */
[----:B------:R-:W-:-:S06]  /*5490*/  LEA R13, R13, UR8, 0x3 ;  /* 0x000000080d0d7c11 */ /* 0x000fcc000f8e18ff */
[----:B------:R-:W4:Y:S01]  /*54a0*/  LDS R13, [R13] ;  /* 0x000000000d0d7984 */ /* 0x000f220000000800 */
[----:B0-----:R-:W-:-:S04]  /*54b0*/  IMAD.WIDE R14, R0, 0x2, R14 ;  /* 0x00000002000e7825 */ /* 0x001fc800078e020e */
[C---:B-1----:R-:W-:Y:S01]  /*54c0*/  IMAD.WIDE R146, R0.reuse, 0x2, R146 ;  /* 0x0000000200927825 */ /* 0x042fe200078e0292 */
[----:B------:R0:W3:Y:S03]  /*54d0*/  LDG.E.U16 R242, desc[UR10][R14.64] ;  /* 0x0000000a0ef27981 */ /* 0x0000e6000c1e1500 */
[----:B-----5:R-:W-:Y:S02]  /*54e0*/  IMAD.WIDE R186, R0, 0x2, R186 ;  /* 0x0000000200ba7825 */ /* 0x020fe400078e02ba */
[----:B------:R-:W5:Y:S04]  /*54f0*/  LDG.E.U16 R146, desc[UR10][R146.64] ;  /* 0x0000000a92927981 */ /* 0x000f68000c1e1500 */
[----:B------:R1:W5:Y:S01]  /*5500*/  LDG.E.U16 R186, desc[UR10][R186.64] ;  /* 0x0000000ababa7981 */ /* 0x000362000c1e1500 */
[----:B----4-:R-:W-:-:S03]  /*5510*/  FFMA R185, R108, R185, R13 ;  /* 0x000000b96cb97223 */ /* 0x010fc6000000000d */
[----:B0-----:R-:W-:Y:S04]  /*5520*/  LDS R15, [R203] ;  /* 0x00000000cb0f7984 */ /* 0x001fe80000000800 */
[----:B------:R-:W-:Y:S01]  /*5530*/  LDS R13, [R202] ;  /* 0x00000000ca0d7984 */ /* 0x000fe20000000800 */
[----:B-1----:R-:W0:Y:S03]  /*5540*/  S2R R187, SR_TID.X ;  /* 0x0000000000bb7919 */ /* 0x002e260000002100 */
[----:B------:R-:W-:Y:S01]  /*5550*/  LDS R14, [R200] ;  /* 0x00000000c80e7984 */ /* 0x000fe20000000800 */
[----:B------:R-:W-:Y:S01]  /*5560*/  BAR.SYNC.DEFER_BLOCKING 0x0 ;  /* 0x0000000000007b1d */ /* 0x000fe20000010000 */
[----:B0-----:R-:W-:-:S02]  /*5570*/  LOP3.LUT R137, R187, 0xe0, RZ, 0xc0, !PT ;  /* 0x000000e0bb897812 */ /* 0x001fc400078ec0ff */
[----:B------:R-:W-:-:S03]  /*5580*/  LOP3.LUT R147, R187, 0x7, RZ, 0xc0, !PT ;  /* 0x00000007bb937812 */ /* 0x000fc600078ec0ff */
[----:B------:R0:W-:Y:S02]  /*5590*/  STS.U16 [R2+UR8], R134 ;  /* 0x0000008602007988 */ /* 0x0001e40008000408 */
[C---:B------:R-:W-:Y:S02]  /*55a0*/  IMAD R137, R147.reuse, 0x4, R137 ;  /* 0x0000000493897824 */ /* 0x040fe400078e0289 */
[----:B------:R-:W-:Y:S02]  /*55b0*/  IMAD.SHL.U32 R147, R147, 0x10, RZ ;  /* 0x0000001093937824 */ /* 0x000fe400078e00ff */
[----:B0-----:R-:W-:-:S05]  /*55c0*/  IMAD.SHL.U32 R134, R187, 0x2, RZ ;  /* 0x00000002bb867824 */ /* 0x001fca00078e00ff */
[----:B------:R-:W-:-:S05]  /*55d0*/  LOP3.LUT R134, R147, 0x30, R134, 0x78, !PT ;  /* 0x0000003093867812 */ /* 0x000fca00078e7886 */
[----:B------:R-:W-:Y:S01]  /*55e0*/  IMAD.U32 R137, R137, 0x40, R134 ;  /* 0x0000004089897824 */ /* 0x000fe200078e0086 */
[----:B------:R-:W-:-:S04]  /*55f0*/  SHF.L.U32 R134, R187, 0x8, RZ ;  /* 0x00000008bb867819 */ /* 0x000fc800000006ff */
[----:B------:R-:W-:-:S04]  /*5600*/  LOP3.LUT R134, R147, 0xf00, R134, 0xf8, !PT ;  /* 0x00000f0093867812 */ /* 0x000fc800078ef886 */
[----:B------:R-:W-:Y:S02]  /*5610*/  LOP3.LUT R134, R134, 0x10, R187, 0x78, !PT ;  /* 0x0000001086867812 */ /* 0x000fe400078e78bb */
[C---:B------:R-:W-:Y:S01]  /*5620*/  LOP3.LUT R187, R2.reuse, 0x20, RZ, 0x3c, !PT ;  /* 0x0000002002bb7812 */ /* 0x040fe200078e3cff */
        /* <DEDUP_REMOVED lines=22> */
[----:B------:R-:W-:Y:S01]  /*5790*/  STS.U16 [R187+UR8+0x3a00], R193 ;  /* 0x003a00c1bb007988 */ /* 0x000fe20008000408 */
[----:B------:R-:W-:-:S03]  /*57a0*/  LOP3.LUT R147, R2, 0x40, RZ, 0x3c, !PT ;  /* 0x0000004002937812 */ /* 0x000fc600078e3cff */
        /* <DEDUP_REMOVED lines=14> */
[----:B------:R-:W-:Y:S01]  /*5890*/  STS.U16 [R147+UR8+0x3400], R144 ;  /* 0x0034009093007988 */ /* 0x000fe20008000408 */
[----:B------:R-:W0:Y:S03]  /*58a0*/  S2UR UR6, SR_CgaCtaId ;  /* 0x00000000000679c3 */ /* 0x000e260000008800 */
[----:B------:R-:W-:Y:S04]  /*58b0*/  STS.U16 [R147+UR8+0x3c00], R194 ;  /* 0x003c00c293007988 */ /* 0x000fe80008000408 */
[----:B------:R-:W-:Y:S01]  /*58c0*/  STS.U16 [R147+UR8+0x4400], R201 ;  /* 0x004400c993007988 */ /* 0x000fe20008000408 */
[----:B------:R-:W-:-:S03]  /*58d0*/  F2FP.F16.F32.PACK_AB R92, R116, R92 ;  /* 0x0000005c745c723e */ /* 0x000fc600000000ff */
[----:B------:R-:W-:Y:S01]  /*58e0*/  STS.U16 [R147+UR8+0x4c00], R204 ;  /* 0x004c00cc93007988 */ /* 0x000fe20008000408 */
[----:B------:R-:W-:-:S03]  /*58f0*/  F2FP.F16.F32.PACK_AB R93, R93, R115 ;  /* 0x000000735d5d723e */ /* 0x000fc600000000ff */
[----:B------:R-:W-:Y:S01]  /*5900*/  STS.U16 [R147+UR8+0x5400], R189 ;  /* 0x005400bd93007988 */ /* 0x000fe20008000408 */
[----:B------:R-:W-:Y:S02]  /*5910*/  F2FP.F16.F32.PACK_AB R94, R94, R114 ;  /* 0x000000725e5e723e */ /* 0x000fe400000000ff */
[----:B------:R-:W-:Y:S01]  /*5920*/  F2FP.F16.F32.PACK_AB R95, R95, R113 ;  /* 0x000000715f5f723e */ /* 0x000fe200000000ff */
[----:B------:R-:W-:Y:S01]  /*5930*/  STS.U16 [R147+UR8+0x5c00], R222 ;  /* 0x005c00de93007988 */ /* 0x000fe20008000408 */
[----:B------:R-:W-:Y:S02]  /*5940*/  F2FP.F16.F32.PACK_AB R96, R96, R112 ;  /* 0x000000706060723e */ /* 0x000fe400000000ff */
[----:B------:R-:W-:Y:S01]  /*5950*/  F2FP.F16.F32.PACK_AB R97, R97, R111 ;  /* 0x0000006f6161723e */ /* 0x000fe200000000ff */
[----:B------:R-:W-:Y:S01]  /*5960*/  STS.U16 [R147+UR8+0x6400], R233 ;  /* 0x006400e993007988 */ /* 0x000fe20008000408 */
[----:B------:R-:W-:Y:S02]  /*5970*/  F2FP.F16.F32.PACK_AB R98, R98, R110 ;  /* 0x0000006e6262723e */ /* 0x000fe400000000ff */
[----:B------:R-:W-:Y:S01]  /*5980*/  F2FP.F16.F32.PACK_AB R99, R99, R109 ;  /* 0x0000006d6363723e */ /* 0x000fe200000000ff */
        /* <DEDUP_REMOVED lines=11> */
[----:B--2---:R-:W-:Y:S04]  /*5a40*/  STS.U16 [R252+UR8+0x4600], R240 ;  /* 0x004600f0fc007988 */ /* 0x004fe80008000408 */
[----:B------:R-:W-:Y:S04]  /*5a50*/  STS.U16 [R252+UR8+0x4e00], R241 ;  /* 0x004e00f1fc007988 */ /* 0x000fe80008000408 */
[----:B---3--:R-:W-:Y:S04]  /*5a60*/  STS.U16 [R252+UR8+0x5600], R243 ;  /* 0x005600f3fc007988 */ /* 0x008fe80008000408 */
[----:B------:R-:W-:Y:S04]  /*5a70*/  STS.U16 [R252+UR8+0x5e00], R244 ;  /* 0x005e00f4fc007988 */ /* 0x000fe80008000408 */
[----:B------:R-:W-:Y:S04]  /*5a80*/  STS.U16 [R252+UR8+0x6600], R245 ;  /* 0x006600f5fc007988 */ /* 0x000fe80008000408 */
[----:B------:R-:W-:Y:S04]  /*5a90*/  STS.U16 [R252+UR8+0x6e00], R242 ;  /* 0x006e00f2fc007988 */ /* 0x000fe80008000408 */
[----:B-----5:R-:W-:Y:S04]  /*5aa0*/  STS.U16 [R252+UR8+0x7600], R146 ;  /* 0x00760092fc007988 */ /* 0x020fe80008000408 */
[----:B------:R-:W-:Y:S04]  /*5ab0*/  STS.U16 [R252+UR8+0x7e00], R186 ;  /* 0x007e00bafc007988 */ /* 0x000fe80008000408 */
[----:B------:R-:W-:Y:S04]  /*5ac0*/  STSM.16.M88.4 [R230+0xa000], R92 ;  /* 0x00a0005ce6007844 */ /* 0x000fe80000000200 */
[----:B------:R-:W-:Y:S01]  /*5ad0*/  STSM.16.M88.4 [R230+0xb000], R96 ;  /* 0x00b00060e6007844 */ /* 0x000fe20000000200 */
[----:B------:R-:W-:-:S02]  /*5ae0*/  UMOV UR5, 0x400 ;  /* 0x0000040000057882 */ /* 0x000fc40000000000 */
[----:B0-----:R-:W-:Y:S01]  /*5af0*/  ULEA UR5, UR6, UR5, 0x18 ;  /* 0x0000000506057291 */ /* 0x001fe2000f8ec03f */
[----:B------:R-:W-:Y:S08]  /*5b00*/  BAR.SYNC.DEFER_BLOCKING 0x0 ;  /* 0x0000000000007b1d */ /* 0x000ff00000010000 */
[----:B------:R-:W-:Y:S04]  /*5b10*/  LDSM.16.M88.4 R116, [R134+UR5+0xa000] ;  /* 0x00a000058674783b */ /* 0x000fe80008000200 */
[----:B------:R-:W0:Y:S04]  /*5b20*/  LDSM.16.M88.4 R96, [R137+UR5] ;  /* 0x000000058960783b */ /* 0x000e280008000200 */
[----:B------:R-:W2:Y:S04]  /*5b30*/  LDSM.16.M88.4 R92, [R137+UR5+0x4000] ;  /* 0x00400005895c783b */ /* 0x000ea80008000200 */
[----:B------:R-:W3:Y:S01]  /*5b40*/  LDSM.16.M88.4 R120, [R134+UR5+0xb000] ;  /* 0x00b000058678783b */ /* 0x000ee20008000200 */
[----:B------:R-:W-:Y:S01]  /*5b50*/  LOP3.LUT R132, R134, 0x20, RZ, 0x3c, !PT ;  /* 0x0000002086847812 */ /* 0x000fe200078e3cff */
[C---:B------:R-:W-:Y:S01]  /*5b60*/  FMUL R100, R108.reuse, R100 ;  /* 0x000000646c647220 */ /* 0x040fe20000400000 */
[C---:B------:R-:W-:Y:S01]  /*5b70*/  FMUL R101, R108.reuse, R101 ;  /* 0x000000656c657220 */ /* 0x040fe20000400000 */
[C---:B------:R-:W-:Y:S01]  /*5b80*/  FMUL R104, R108.reuse, R104 ;  /* 0x000000686c687220 */ /* 0x040fe20000400000 */
[----:B------:R-:W-:Y:S01]  /*5b90*/  FMUL R105, R108, R105 ;  /* 0x000000696c697220 */ /* 0x000fe20000400000 */
[----:B------:R-:W5:Y:S01]  /*5ba0*/  LDSM.16.M88.4 R112, [R132+UR5+0xa000] ;  /* 0x00a000058470783b */ /* 0x000f620008000200 */
[C---:B------:R-:W-:Y:S01]  /*5bb0*/  FMUL R102, R12.reuse, R102 ;  /* 0x000000660c667220 */ /* 0x040fe20000400000 */
[C---:B------:R-:W-:Y:S01]  /*5bc0*/  FMUL R103, R12.reuse, R103 ;  /* 0x000000670c677220 */ /* 0x040fe20000400000 */
[C---:B------:R-:W-:Y:S01]  /*5bd0*/  FMUL R106, R12.reuse, R106 ;  /* 0x0000006a0c6a7220 */ /* 0x040fe20000400000 */
[----:B------:R-:W5:Y:S01]  /*5be0*/  LDSM.16.M88.4 R108, [R132+UR5+0xb000] ;  /* 0x00b00005846c783b */ /* 0x000f620008000200 */
[----:B------:R-:W-:Y:S01]  /*5bf0*/  FMUL R107, R12, R107 ;  /* 0x0000006b0c6b7220 */ /* 0x000fe20000400000 */
[----:B-1----:R-:W-:-:S02]  /*5c00*/  LOP3.LUT R133, R134, 0x40, RZ, 0x3c, !PT ;  /* 0x0000004086857812 */ /* 0x002fc400078e3cff */
[----:B----4-:R-:W-:-:S03]  /*5c10*/  LOP3.LUT R135, R137, 0x40, RZ, 0x3c, !PT ;  /* 0x0000004089877812 */ /* 0x010fc600078e3cff */
[----:B------:R-:W-:Y:S04]  /*5c20*/  LDSM.16.M88.4 R128, [R133+UR5+0xb000] ;  /* 0x00b000058580783b */ /* 0x000fe80008000200 */
[----:B------:R-:W-:Y:S01]  /*5c30*/  LDSM.16.M88.4 R124, [R135+UR5+0x4000] ;  /* 0x00400005877c783b */ /* 0x000fe20008000200 */
[C---:B0-----:R-:W-:Y:S06]  /*5c40*/  HMMA.16816.F32 R100, R116.reuse, R96, R100 ;  /* 0x000000607464723c */ /* 0x041fec0000001864 */
[----:B--2---:R-:W-:Y:S07]  /*5c50*/  HMMA.16816.F32 R104, R116, R92, R104 ;  /* 0x0000005c7468723c */ /* 0x004fee0000001868 */
[C---:B------:R-:W-:Y:S01]  /*5c60*/  FMUL R116, R17.reuse, R84 ;  /* 0x0000005411747220 */ /* 0x040fe20000400000 */
[C---:B------:R-:W-:Y:S01]  /*5c70*/  FMUL R117, R17.reuse, R85 ;  /* 0x0000005511757220 */ /* 0x040fe20000400000 */
[C---:B------:R-:W-:Y:S01]  /*5c80*/  FMUL R118, R16.reuse, R86 ;  /* 0x0000005610767220 */ /* 0x040fe20000400000 */
[C---:B------:R-:W-:Y:S01]  /*5c90*/  FMUL R119, R16.reuse, R87 ;  /* 0x0000005710777220 */ /* 0x040fe20000400000 */
[C---:B------:R-:W-:Y:S01]  /*5ca0*/  FMUL R84, R17.reuse, R88 ;  /* 0x0000005811547220 */ /* 0x040fe20000400000 */
[----:B------:R-:W-:Y:S01]  /*5cb0*/  FMUL R85, R17, R89 ;  /* 0x0000005911557220 */ /* 0x000fe20000400000 */
[C---:B------:R-:W-:Y:S01]  /*5cc0*/  FMUL R86, R16.reuse, R90 ;  /* 0x0000005a10567220 */ /* 0x040fe20000400000 */
[----:B------:R-:W-:-:S02]  /*5cd0*/  FMUL R87, R16, R91 ;  /* 0x0000005b10577220 */ /* 0x000fc40000400000 */
[----:B------:R-:W0:Y:S01]  /*5ce0*/  LDSM.16.M88.4 R88, [R133+UR5+0xa000] ;  /* 0x00a000058558783b */ /* 0x000e220008000200 */
[C---:B---3--:R-:W-:Y:S06]  /*5cf0*/  HMMA.16816.F32 R116, R120.reuse, R96, R116 ;  /* 0x000000607874723c */ /* 0x048fec0000001874 */
[----:B------:R-:W-:Y:S01]  /*5d00*/  HMMA.16816.F32 R84, R120, R92, R84 ;  /* 0x0000005c7854723c */ /* 0x000fe20000001854 */
[----:B------:R-:W1:Y:S01]  /*5d10*/  LDSM.16.M88.4 R120, [R135+UR5] ;  /* 0x000000058778783b */ /* 0x000e620008000200 */
[----:B------:R-:W-:-:S04]  /*5d20*/  LOP3.LUT R136, R134, 0x60, RZ, 0x3c, !PT ;  /* 0x0000006086887812 */ /* 0x000fc800078e3cff */
[C---:B-----5:R-:W-:Y:S06]  /*5d30*/  HMMA.16816.F32 R100, R112.reuse, R98, R100 ;  /* 0x000000627064723c */ /* 0x060fec0000001864 */
[----:B------:R-:W-:Y:S01]  /*5d40*/  HMMA.16816.F32 R104, R112, R94, R104 ;  /* 0x0000005e7068723c */ /* 0x000fe20000001868 */
[----:B------:R-:W-:Y:S05]  /*5d50*/  LDSM.16.M88.4 R112, [R134+UR5+0xb080] ;  /* 0x00b080058670783b */ /* 0x000fea0008000200 */
[C---:B------:R-:W-:Y:S01]  /*5d60*/  HMMA.16816.F32 R116, R108.reuse, R98, R116 ;  /* 0x000000626c74723c */ /* 0x040fe20000001874 */
[----:B------:R-:W-:Y:S05]  /*5d70*/  LDSM.16.M88.4 R96, [R134+UR5+0xa080] ;  /* 0x00a080058660783b */ /* 0x000fea0008000200 */
[----:B------:R-:W-:Y:S01]  /*5d80*/  HMMA.16816.F32 R108, R108, R94, R84 ;  /* 0x0000005e6c6c723c */ /* 0x000fe20000001854 */
[----:B------:R-:W2:Y:S04]  /*5d90*/  LDSM.16.M88.4 R84, [R136+UR5+0xa000] ;  /* 0x00a000058854783b */ /* 0x000ea80008000200 */
[----:B------:R-:W3:Y:S07]  /*5da0*/  LDSM.16.M88.4 R92, [R136+UR5+0xb000] ;  /* 0x00b00005885c783b */ /* 0x000eee0008000200 */
[C---:B0-----:R-:W-:Y:S06]  /*5db0*/  HMMA.16816.F32 R104, R88.reuse, R124, R104 ;  /* 0x0000007c5868723c */ /* 0x041fec0000001868 */
[-C--:B-1----:R-:W-:Y:S01]  /*5dc0*/  HMMA.16816.F32 R100, R88, R120.reuse, R100 ;  /* 0x000000785864723c */ /* 0x082fe20000001864 */
[----:B------:R-:W0:Y:S05]  /*5dd0*/  LDSM.16.M88.4 R88, [R137+UR5+0x80] ;  /* 0x000080058958783b */ /* 0x000e2a0008000200 */
[C---:B------:R-:W-:Y:S06]  /*5de0*/  HMMA.16816.F32 R116, R128.reuse, R120, R116 ;  /* 0x000000788074723c */ /* 0x040fec0000001874 */
[----:B------:R-:W-:Y:S01]  /*5df0*/  HMMA.16816.F32 R108, R128, R124, R108 ;  /* 0x0000007c806c723c */ /* 0x000fe2000000186c */
[----:B------:R-:W1:Y:S05]  /*5e00*/  LDSM.16.M88.4 R128, [R137+UR5+0x4080] ;  /* 0x004080058980783b */ /* 0x000e6a0008000200 */
[C---:B--2---:R-:W-:Y:S06]  /*5e10*/  HMMA.16816.F32 R104, R84.reuse, R126, R104 ;  /* 0x0000007e5468723c */ /* 0x044fec0000001868 */
[-C--:B------:R-:W-:Y:S01]  /*5e20*/  HMMA.16816.F32 R100, R84, R122.reuse, R100 ;  /* 0x0000007a5464723c */ /* 0x080fe20000001864 */
[----:B------:R-:W-:Y:S05]  /*5e30*/  LDSM.16.M88.4 R84, [R132+UR5+0xb080] ;  /* 0x00b080058454783b */ /* 0x000fea0008000200 */
[C---:B---3--:R-:W-:Y:S01]  /*5e40*/  HMMA.16816.F32 R116, R92.reuse, R122, R116 ;  /* 0x0000007a5c74723c */ /* 0x048fe20000001874 */
[----:B------:R-:W-:Y:S05]  /*5e50*/  LDSM.16.M88.4 R120, [R133+UR5+0xa080] ;  /* 0x00a080058578783b */ /* 0x000fea0008000200 */
[----:B------:R-:W-:Y:S01]  /*5e60*/  HMMA.16816.F32 R108, R92, R126, R108 ;  /* 0x0000007e5c6c723c */ /* 0x000fe2000000186c */
[----:B------:R-:W2:Y:S04]  /*5e70*/  LDSM.16.M88.4 R92, [R132+UR5+0xa080] ;  /* 0x00a08005845c783b */ /* 0x000ea80008000200 */
[----:B------:R-:W-:Y:S07]  /*5e80*/  LDSM.16.M88.4 R124, [R133+UR5+0xb080] ;  /* 0x00b08005857c783b */ /* 0x000fee0008000200 */
[C---:B0-----:R-:W-:Y:S06]  /*5e90*/  HMMA.16816.F32 R100, R96.reuse, R88, R100 ;  /* 0x000000586064723c */ /* 0x041fec0000001864 */
[----:B-1----:R-:W-:Y:S01]  /*5ea0*/  HMMA.16816.F32 R104, R96, R128, R104 ;  /* 0x000000806068723c */ /* 0x002fe20000001868 */
[----:B------:R-:W-:Y:S05]  /*5eb0*/  LDSM.16.M88.4 R96, [R135+UR5+0x4080] ;  /* 0x004080058760783b */ /* 0x000fea0008000200 */
[C---:B------:R-:W-:Y:S06]  /*5ec0*/  HMMA.16816.F32 R116, R112.reuse, R88, R116 ;  /* 0x000000587074723c */ /* 0x040fec0000001874 */
[----:B------:R-:W-:Y:S01]  /*5ed0*/  HMMA.16816.F32 R112, R112, R128, R108 ;  /* 0x000000807070723c */ /* 0x000fe2000000186c */
[----:B------:R-:W0:Y:S01]  /*5ee0*/  LDSM.16.M88.4 R108, [R135+UR5+0x80] ;  /* 0x00008005876c783b */ /* 0x000e220008000200 */
[----:B------:R-:W1:Y:S04]  /*5ef0*/  S2R R138, SR_CTAID.X ;  /* 0x00000000008a7919 */ /* 0x000e680000002500 */
[C---:B--2---:R-:W-:Y:S06]  /*5f00*/  HMMA.16816.F32 R100, R92.reuse, R90, R100 ;  /* 0x0000005a5c64723c */ /* 0x044fec0000001864 */
[----:B------:R-:W-:Y:S01]  /*5f10*/  HMMA.16816.F32 R104, R92, R130, R104 ;  /* 0x000000825c68723c */ /* 0x000fe20000001868 */
[----:B------:R-:W2:Y:S05]  /*5f20*/  LDC R93, c[0x0][0x264] ;  /* 0x00009900ff5d7b82 */ /* 0x000eaa0000000800 */
[C---:B------:R-:W-:Y:S01]  /*5f30*/  HMMA.16816.F32 R116, R84.reuse, R90, R116 ;  /* 0x0000005a5474723c */ /* 0x040fe20000001874 */
[----:B------:R-:W-:Y:S02]  /*5f40*/  LDSM.16.M88.4 R88, [R136+UR5+0xb080] ;  /* 0x00b080058858783b */ /* 0x000fe40008000200 */
[----:B------:R-:W3:Y:S03]  /*5f50*/  LDC R92, c[0x0][0x254] ;  /* 0x00009500ff5c7b82 */ /* 0x000ee60000000800 */
[----:B------:R-:W-:Y:S01]  /*5f60*/  HMMA.16816.F32 R112, R84, R130, R112 ;  /* 0x000000825470723c */ /* 0x000fe20000001870 */
[----:B------:R-:W4:Y:S01]  /*5f70*/  LDSM.16.M88.4 R84, [R136+UR5+0xa080] ;  /* 0x00a080058854783b */ /* 0x000f220008000200 */
[----:B------:R-:W-:-:S04]  /*5f80*/  UIADD3 UR4, UR4, 0x80, URZ ;  /* 0x0000008004047890 */ /* 0x000fc8000fffe03f */
[----:B0-----:R-:W-:Y:S01]  /*5f90*/  HMMA.16816.F32 R100, R120, R108, R100 ;  /* 0x0000006c7864723c */ /* 0x001fe20000001864 */
[----:B-1----:R-:W-:-:S05]  /*5fa0*/  IMAD.SHL.U32 R138, R138, 0x20, RZ ;  /* 0x000000208a8a7824 */ /* 0x002fca00078e00ff */
[----:B------:R-:W-:Y:S06]  /*5fb0*/  HMMA.16816.F32 R104, R120, R96, R104 ;  /* 0x000000607868723c */ /* 0x000fec0000001868 */
[C---:B------:R-:W-:Y:S06]  /*5fc0*/  HMMA.16816.F32 R116, R124.reuse, R108, R116 ;  /* 0x0000006c7c74723c */ /* 0x040fec0000001874 */
[----:B------:R-:W-:Y:S01]  /*5fd0*/  HMMA.16816.F32 R112, R124, R96, R112 ;  /* 0x000000607c70723c */ /* 0x000fe20000001870 */
[----:B------:R-:W-:-:S05]  /*5fe0*/  VIADD R138, R138, 0x20 ;  /* 0x000000208a8a7836 */ /* 0x000fca0000000000 */
[----:B------:R-:W-:Y:S01]  /*5ff0*/  ISETP.LE.AND P2, PT, R138, UR4, PT ;  /* 0x000000048a007c0c */ /* 0x000fe2000bf43270 */
[----:B------:R-:W-:Y:S01]  /*6000*/  FFMA R184, R12, R184, R15 ;  /* 0x000000b80cb87223 */ /* 0x000fe2000000000f */
[----:B----4-:R-:W-:Y:S01]  /*6010*/  HMMA.16816.F32 R100, R84, R110, R100 ;  /* 0x0000006e5464723c */ /* 0x010fe20000001864 */
[----:B------:R-:W-:Y:S01]  /*6020*/  FFMA R183, R17, R183, R13 ;  /* 0x000000b711b77223 */ /* 0x000fe2000000000d */
[----:B------:R-:W-:-:S04]  /*6030*/  FFMA R182, R16, R182, R14 ;  /* 0x000000b610b67223 */ /* 0x000fc8000000000e */
[----:B------:R-:W-:Y:S01]  /*6040*/  HMMA.16816.F32 R104, R84, R98, R104 ;  /* 0x000000625468723c */ /* 0x000fe20000001868 */
[----:B--2---:R-:W-:-:S05]  /*6050*/  IMAD R0, R93, 0x80, R0 ;  /* 0x000000805d007824 */ /* 0x004fca00078e0200 */
[----:B------:R-:W-:Y:S01]  /*6060*/  HMMA.16816.F32 R84, R88, R110, R116 ;  /* 0x0000006e5854723c */ /* 0x000fe20000001874 */
[----:B---3--:R-:W-:Y:S02]  /*6070*/  IMAD R3, R92, 0x80, R3 ;  /* 0x000000805c037824 */ /* 0x008fe400078e0203 */
[----:B------:R-:W-:-:S03]  /*6080*/  IMAD.MOV.U32 R12, RZ, RZ, R8 ;  /* 0x000000ffff0c7224 */ /* 0x000fc600078e0008 */
[----:B------:R-:W-:Y:S01]  /*6090*/  HMMA.16816.F32 R88, R88, R98, R112 ;  /* 0x000000625858723c */ /* 0x000fe20000001870 */
[----:B------:R-:W-:Y:S02]  /*60a0*/  IMAD.MOV.U32 R14, RZ, RZ, R9 ;  /* 0x000000ffff0e7224 */ /* 0x000fe400078e0009 */
[----:B------:R-:W-:Y:S02]  /*60b0*/  IMAD.MOV.U32 R15, RZ, RZ, R10 ;  /* 0x000000ffff0f7224 */ /* 0x000fe400078e000a */
[----:B------:R-:W-:Y:S01]  /*60c0*/  IMAD.MOV.U32 R13, RZ, RZ, R11 ;  /* 0x000000ffff0d7224 */ /* 0x000fe200078e000b */
[----:B------:R-:W-:-:S03]  /*60d0*/  NOP ;  /* 0x0000000000007918 */ /* 0x000fc60000000000 */
[----:B------:R-:W-:-:S15]  /*60e0*/  @!P2 BRA `(.L_x_9) ;  /* 0xffffffc80028a947 */ /* 0x000fde000383ffff */
.L_x_0:
[----:B------:R-:W0:Y:S01]  /*60f0*/  S2R R35, SR_TID.X ;  /* 0x0000000000237919 */ /* 0x000e220000002100 */
[C---:B------:R-:W-:Y:S01]  /*6100*/  FMUL R0, R185.reuse, 8388608 ;  /* 0x4b000000b9007820 */ /* 0x040fe20000400000 */
[----:B------:R-:W-:Y:S01]  /*6110*/  FSETP.GEU.AND P1, PT, R185, 1.175494350822287508e-38, PT ;  /* 0x00800000b900780b */ /* 0x000fe20003f2e000 */
[----:B------:R-:W1:Y:S01]  /*6120*/  S2UR UR6, SR_CgaCtaId ;  /* 0x00000000000679c3 */ /* 0x000e620000008800 */
[----:B------:R-:W-:-:S07]  /*6130*/  FSETP.GT.AND P5, PT, |R182|, 8.50705917302346158658e+37, PT ;  /* 0x7e800000b600780b */ /* 0x000fce0003fa4200 */
[----:B------:R-:W-:Y:S01]  /*6140*/  BAR.SYNC.DEFER_BLOCKING 0x0 ;  /* 0x0000000000007b1d */ /* 0x000fe20000010000 */
[----:B------:R-:W-:Y:S02]  /*6150*/  FSEL R31, R0, R185, !P1 ;  /* 0x000000b9001f7208 */ /* 0x000fe40004800000 */
[C---:B------:R-:W-:Y:S02]  /*6160*/  FSETP.GEU.AND P6, PT, |R182|.reuse, 1.175494350822287508e-38, PT ;  /* 0x00800000b600780b */ /* 0x040fe40003fce200 */
[----:B------:R-:W-:Y:S01]  /*6170*/  FSETP.GEU.AND P4, PT, R182, 1.175494350822287508e-38, PT ;  /* 0x00800000b600780b */ /* 0x000fe20003f8e000 */
[----:B------:R-:W-:Y:S01]  /*6180*/  VIADD R0, R31, 0xc0cafb0d ;  /* 0xc0cafb0d1f007836 */ /* 0x000fe20000000000 */
[----:B------:R-:W-:Y:S01]  /*6190*/  FSETP.GEU.AND P2, PT, R184, 1.175494350822287508e-38, PT ;  /* 0x00800000b800780b */ /* 0x000fe20003f4e000 */
[----:B------:R-:W-:Y:S01]  /*61a0*/  UMOV UR5, 0x400 ;  /* 0x0000040000057882 */ /* 0x000fe20000000000 */
[----:B------:R-:W-:Y:S01]  /*61b0*/  FSETP.GEU.AND P3, PT, R183, 1.175494350822287508e-38, PT ;  /* 0x00800000b700780b */ /* 0x000fe20003f6e000 */
[----:B------:R-:W2:Y:S01]  /*61c0*/  LDC R34, c[0x0][0x278] ;  /* 0x00009e00ff227b82 */ /* 0x000ea20000000800 */
[----:B------:R-:W-:Y:S01]  /*61d0*/  FSEL R13, RZ, -23, P4 ;  /* 0xc1b80000ff0d7808 */ /* 0x000fe20002000000 */
[----:B------:R-:W-:Y:S01]  /*61e0*/  @P5 FMUL R91, R91, 0.25 ;  /* 0x3e8000005b5b5820 */ /* 0x000fe20000400000 */
[----:B------:R-:W-:Y:S01]  /*61f0*/  @P5 FMUL R90, R90, 0.25 ;  /* 0x3e8000005a5a5820 */ /* 0x000fe20000400000 */
[----:B------:R-:W-:Y:S01]  /*6200*/  @P5 FMUL R87, R87, 0.25 ;  /* 0x3e80000057575820 */ /* 0x000fe20000400000 */
[----:B------:R-:W-:Y:S01]  /*6210*/  @P5 FMUL R86, R86, 0.25 ;  /* 0x3e80000056565820 */ /* 0x000fe20000400000 */
[----:B------:R-:W-:Y:S01]  /*6220*/  @!P6 FMUL R91, R91, 16777216 ;  /* 0x4b8000005b5be820 */ /* 0x000fe20000400000 */
[----:B------:R-:W-:Y:S01]  /*6230*/  @!P6 FMUL R90, R90, 16777216 ;  /* 0x4b8000005a5ae820 */ /* 0x000fe20000400000 */
[----:B------:R-:W-:Y:S01]  /*6240*/  @!P6 FMUL R87, R87, 16777216 ;  /* 0x4b8000005757e820 */ /* 0x000fe20000400000 */
[----:B------:R-:W-:Y:S01]  /*6250*/  @!P6 FMUL R86, R86, 16777216 ;  /* 0x4b8000005656e820 */ /* 0x000fe20000400000 */
[----:B------:R-:W3:Y:S01]  /*6260*/  S2R R92, SR_CTAID.X ;  /* 0x00000000005c7919 */ /* 0x000ee20000002500 */
[----:B------:R-:W4:Y:S01]  /*6270*/  LDC.64 R36, c[0x0][0x228] ;  /* 0x00008a00ff247b82 */ /* 0x000f220000000a00 */
[----:B-1----:R-:W-:Y:S01]  /*6280*/  ULEA UR5, UR6, UR5, 0x18 ;  /* 0x0000000506057291 */ /* 0x002fe2000f8ec03f */
[----:B------:R-:W1:Y:S02]  /*6290*/  S2R R93, SR_TID.X ;  /* 0x00000000005d7919 */ /* 0x000e640000002100 */
[----:B------:R-:W-:Y:S01]  /*62a0*/  ULDC.64 UR6, c[0x0][0x270] ;  /* 0x00009c0000067ab9 */ /* 0x000fe20000000a00 */
[C---:B0-----:R-:W-:Y:S01]  /*62b0*/  LOP3.LUT R29, R35.reuse, 0x3, RZ, 0xc0, !PT ;  /* 0x00000003231d7812 */ /* 0x041fe200078ec0ff */
[----:B------:R-:W-:Y:S01]  /*62c0*/  UIMAD UR6, UR12, UR6, URZ ;  /* 0x000000060c0672a4 */ /* 0x000fe2000f8e023f */
[----:B------:R-:W-:-:S02]  /*62d0*/  LOP3.LUT R2, R35, 0xe0, RZ, 0xc0, !PT ;  /* 0x000000e023027812 */ /* 0x000fc400078ec0ff */
[C---:B------:R-:W-:Y:S01]  /*62e0*/  LOP3.LUT R41, R35.reuse, 0x18, RZ, 0xc0, !PT ;  /* 0x0000001823297812 */ /* 0x040fe200078ec0ff */
[----:B------:R-:W-:Y:S01]  /*62f0*/  USHF.L.U32 UR9, UR6, 0x1, URZ ;  /* 0x0000000106097899 */ /* 0x000fe2000800063f */
[----:B------:R-:W-:Y:S01]  /*6300*/  LOP3.LUT R5, R35, 0xc0, RZ, 0xc0, !PT ;  /* 0x000000c023057812 */ /* 0x000fe200078ec0ff */
[----:B------:R-:W-:Y:S01]  /*6310*/  IMAD R29, R29, 0x4, R2 ;  /* 0x000000041d1d7824 */ /* 0x000fe200078e0202 */
[C---:B------:R-:W-:Y:S02]  /*6320*/  SHF.L.U32 R2, R35.reuse, 0x2, RZ ;  /* 0x0000000223027819 */ /* 0x040fe400000006ff */
[----:B------:R-:W-:Y:S02]  /*6330*/  SHF.R.U32.HI R5, RZ, 0x1, R5 ;  /* 0x00000001ff057819 */ /* 0x000fe40000011605 */
[----:B------:R-:W-:Y:S02]  /*6340*/  LOP3.LUT R4, R2, 0xfc, RZ, 0xc0, !PT ;  /* 0x000000fc02047812 */ /* 0x000fe400078ec0ff */
[----:B------:R-:W-:-:S02]  /*6350*/  LOP3.LUT R3, R35, 0xff, RZ, 0xc0, !PT ;  /* 0x000000ff23037812 */ /* 0x000fc400078ec0ff */
[----:B------:R-:W-:Y:S01]  /*6360*/  LOP3.LUT R2, R0, 0xff800000, RZ, 0xc0, !PT ;  /* 0xff80000000027812 */ /* 0x000fe200078ec0ff */
[----:B------:R-:W-:Y:S01]  /*6370*/  IMAD R4, R41, 0x100, R4 ;  /* 0x0000010029047824 */ /* 0x000fe200078e0204 */
[----:B------:R-:W-:Y:S02]  /*6380*/  ISETP.GE.U32.AND P0, PT, R3, 0x20, PT ;  /* 0x000000200300780c */ /* 0x000fe40003f06070 */
[----:B------:R-:W-:Y:S02]  /*6390*/  FSEL R0, RZ, -23, P1 ;  /* 0xc1b80000ff007808 */ /* 0x000fe40000800000 */
[----:B------:R-:W-:Y:S01]  /*63a0*/  LOP3.LUT R32, R4, R5, RZ, 0x3c, !PT ;  /* 0x0000000504207212 */ /* 0x000fe200078e3cff */
[C---:B------:R-:W-:Y:S01]  /*63b0*/  FMUL R5, R182.reuse, 8388608 ;  /* 0x4b000000b6057820 */ /* 0x040fe20000400000 */
[----:B------:R-:W-:Y:S01]  /*63c0*/  I2FP.F32.S32 R3, R2 ;  /* 0x0000000200037245 */ /* 0x000fe20000201400 */
[C---:B------:R-:W-:Y:S01]  /*63d0*/  FMUL R4, R183.reuse, 8388608 ;  /* 0x4b000000b7047820 */ /* 0x040fe20000400000 */
[----:B------:R-:W-:Y:S01]  /*63e0*/  FSETP.GT.AND P1, PT, |R183|, 8.50705917302346158658e+37, PT ;  /* 0x7e800000b700780b */ /* 0x000fe20003f24200 */
[----:B------:R-:W-:Y:S01]  /*63f0*/  IMAD.IADD R2, R31, 0x1, -R2 ;  /* 0x000000011f027824 */ /* 0x000fe200078e0a02 */
[----:B------:R-:W-:Y:S01]  /*6400*/  FSEL R59, R5, R182, !P4 ;  /* 0x000000b6053b7208 */ /* 0x000fe20006000000 */
[----:B------:R-:W-:Y:S01]  /*6410*/  @P5 FMUL R182, R182, 0.25 ;  /* 0x3e800000b6b65820 */ /* 0x000fe20000400000 */
[C---:B------:R-:W-:Y:S01]  /*6420*/  FSETP.GT.AND P5, PT, |R184|.reuse, 8.50705917302346158658e+37, PT ;  /* 0x7e800000b800780b */ /* 0x040fe20003fa4200 */
[----:B------:R-:W-:Y:S01]  /*6430*/  FFMA.FTZ R0, R3, 1.1920928955078125e-07, R0 ;  /* 0x3400000003007823 */ /* 0x000fe20000010000 */
[----:B------:R-:W-:Y:S01]  /*6440*/  FMUL R3, R184, 8388608 ;  /* 0x4b000000b8037820 */ /* 0x000fe20000400000 */
[----:B------:R-:W-:Y:S01]  /*6450*/  @!P6 FMUL R182, R182, 16777216 ;  /* 0x4b800000b6b6e820 */ /* 0x000fe20000400000 */
[----:B------:R-:W-:Y:S01]  /*6460*/  FSETP.GEU.AND P6, PT, |R184|, 1.175494350822287508e-38, PT ;  /* 0x00800000b800780b */ /* 0x000fe20003fce200 */
[----:B------:R-:W-:Y:S01]  /*6470*/  VIADD R12, R59, 0xc0cafb0d ;  /* 0xc0cafb0d3b0c7836 */ /* 0x000fe20000000000 */
[----:B------:R-:W-:Y:S01]  /*6480*/  FSEL R42, R4, R183, !P3 ;  /* 0x000000b7042a7208 */ /* 0x000fe20005800000 */
[----:B------:R-:W0:Y:S01]  /*6490*/  MUFU.RCP R15, R182 ;  /* 0x000000b6000f7308 */ /* 0x000e220000001000 */
[----:B------:R-:W-:Y:S01]  /*64a0*/  FSEL R33, R3, R184, !P2 ;  /* 0x000000b803217208 */ /* 0x000fe20005000000 */
[----:B------:R-:W-:Y:S01]  /*64b0*/  @P1 FMUL R89, R89, 0.25 ;  /* 0x3e80000059591820 */ /* 0x000fe20000400000 */
[----:B------:R-:W-:Y:S01]  /*64c0*/  FSEL R5, RZ, -23, P3 ;  /* 0xc1b80000ff057808 */ /* 0x000fe20001800000 */
[----:B------:R-:W-:Y:S01]  /*64d0*/  VIADD R6, R42, 0xc0cafb0d ;  /* 0xc0cafb0d2a067836 */ /* 0x000fe20000000000 */
[----:B------:R-:W-:Y:S01]  /*64e0*/  FSETP.GEU.AND P4, PT, |R183|, 1.175494350822287508e-38, PT ;  /* 0x00800000b700780b */ /* 0x000fe20003f8e200 */
[----:B------:R-:W-:Y:S01]  /*64f0*/  @P5 FMUL R184, R184, 0.25 ;  /* 0x3e800000b8b85820 */ /* 0x000fe20000400000 */
[----:B------:R-:W-:Y:S01]  /*6500*/  FSETP.GT.AND P3, PT, |R185|, 8.50705917302346158658e+37, PT ;  /* 0x7e800000b900780b */ /* 0x000fe20003f64200 */
[----:B------:R-:W-:Y:S01]  /*6510*/  @P1 FMUL R183, R183, 0.25 ;  /* 0x3e800000b7b71820 */ /* 0x000fe20000400000 */
[----:B------:R-:W-:Y:S01]  /*6520*/  FSEL R3, RZ, -23, P2 ;  /* 0xc1b80000ff037808 */ /* 0x000fe20001000000 */
[----:B------:R-:W-:Y:S01]  /*6530*/  @!P6 FMUL R184, R184, 16777216 ;  /* 0x4b800000b8b8e820 */ /* 0x000fe20000400000 */
[----:B------:R-:W-:Y:S01]  /*6540*/  FSETP.GEU.AND P2, PT, |R185|, 1.175494350822287508e-38, PT ;  /* 0x00800000b900780b */ /* 0x000fe20003f4e200 */
[----:B------:R-:W-:Y:S01]  /*6550*/  VIADD R4, R33, 0xc0cafb0d ;  /* 0xc0cafb0d21047836 */ /* 0x000fe20000000000 */
[----:B------:R-:W-:Y:S01]  /*6560*/  LOP3.LUT R14, R12, 0xff800000, RZ, 0xc0, !PT ;  /* 0xff8000000c0e7812 */ /* 0x000fe200078ec0ff */
[----:B------:R-:W5:Y:S01]  /*6570*/  MUFU.RCP R19, R184 ;  /* 0x000000b800137308 */ /* 0x000f620000001000 */
[----:B------:R-:W-:Y:S01]  /*6580*/  @P5 FMUL R106, R106, 0.25 ;  /* 0x3e8000006a6a5820 */ /* 0x000fe20000400000 */
[----:B------:R-:W-:Y:S01]  /*6590*/  @P5 FMUL R102, R102, 0.25 ;  /* 0x3e80000066665820 */ /* 0x000fe20000400000 */
[----:B------:R-:W-:Y:S01]  /*65a0*/  I2FP.F32.S32 R16, R14 ;  /* 0x0000000e00107245 */ /* 0x000fe20000201400 */
[----:B------:R-:W-:Y:S01]  /*65b0*/  @!P4 FMUL R183, R183, 16777216 ;  /* 0x4b800000b7b7c820 */ /* 0x000fe20000400000 */
[----:B------:R-:W-:Y:S01]  /*65c0*/  LOP3.LUT R7, R6, 0xff800000, RZ, 0xc0, !PT ;  /* 0xff80000006077812 */ /* 0x000fe200078ec0ff */
[----:B------:R-:W-:Y:S01]  /*65d0*/  @P3 FMUL R185, R185, 0.25 ;  /* 0x3e800000b9b93820 */ /* 0x000fe20000400000 */
[----:B------:R-:W-:Y:S01]  /*65e0*/  @!P6 FMUL R106, R106, 16777216 ;  /* 0x4b8000006a6ae820 */ /* 0x000fe20000400000 */
[----:B------:R-:W-:Y:S01]  /*65f0*/  FFMA.FTZ R13, R16, 1.1920928955078125e-07, R13 ;  /* 0x34000000100d7823 */ /* 0x000fe2000001000d */
[----:B------:R-:W-:Y:S01]  /*6600*/  @!P6 FMUL R102, R102, 16777216 ;  /* 0x4b8000006666e820 */ /* 0x000fe20000400000 */
[----:B------:R-:W-:Y:S01]  /*6610*/  LOP3.LUT R4, R4, 0xff800000, RZ, 0xc0, !PT ;  /* 0xff80000004047812 */ /* 0x000fe200078ec0ff */
[----:B------:R-:W3:Y:S01]  /*6620*/  MUFU.RCP R16, R183 ;  /* 0x000000b700107308 */ /* 0x000ee20000001000 */
[----:B------:R-:W-:Y:S01]  /*6630*/  I2FP.F32.S32 R12, R7 ;  /* 0x00000007000c7245 */ /* 0x000fe20000201400 */
[----:B------:R-:W-:Y:S01]  /*6640*/  @!P2 FMUL R185, R185, 16777216 ;  /* 0x4b800000b9b9a820 */ /* 0x000fe20000400000 */
[----:B------:R-:W-:Y:S01]  /*6650*/  I2FP.F32.S32 R6, R4 ;  /* 0x0000000400067245 */ /* 0x000fe20000201400 */
[----:B------:R-:W-:-:S02]  /*6660*/  IMAD.IADD R4, R33, 0x1, -R4 ;  /* 0x0000000121047824 */ /* 0x000fc400078e0a04 */
[----:B0-----:R-:W-:Y:S01]  /*6670*/  FMUL R20, R15, R86 ;  /* 0x000000560f147220 */ /* 0x001fe20000400000 */
[C---:B-----5:R-:W-:Y:S01]  /*6680*/  FMUL R23, R19.reuse, R106 ;  /* 0x0000006a13177220 */ /* 0x060fe20000400000 */
[----:B------:R-:W-:Y:S01]  /*6690*/  FMUL R28, R19, R102 ;  /* 0x00000066131c7220 */ /* 0x000fe20000400000 */
[----:B------:R-:W0:Y:S01]  /*66a0*/  MUFU.RCP R21, R185 ;  /* 0x000000b900157308 */ /* 0x000e220000001000 */
[----:B------:R-:W-:Y:S01]  /*66b0*/  FFMA.FTZ R12, R12, 1.1920928955078125e-07, R5 ;  /* 0x340000000c0c7823 */ /* 0x000fe20000010005 */
[----:B------:R-:W-:Y:S01]  /*66c0*/  FMUL R5, R15, R90 ;  /* 0x0000005a0f057220 */ /* 0x000fe20000400000 */
[----:B------:R-:W-:Y:S01]  /*66d0*/  @P1 FMUL R88, R88, 0.25 ;  /* 0x3e80000058581820 */ /* 0x000fe20000400000 */
[----:B------:R-:W-:Y:S01]  /*66e0*/  F2FP.F16.F32.PACK_AB R23, R23, R28 ;  /* 0x0000001c1717723e */ /* 0x000fe200000000ff */
[----:B------:R-:W-:Y:S01]  /*66f0*/  @P1 FMUL R85, R85, 0.25 ;  /* 0x3e80000055551820 */ /* 0x000fe20000400000 */
[----:B------:R-:W-:Y:S02]  /*6700*/  IMAD.MOV.U32 R28, RZ, RZ, 0x3dc6b27f ;  /* 0x3dc6b27fff1c7424 */ /* 0x000fe400078e00ff */
[----:B------:R-:W-:Y:S01]  /*6710*/  FADD R4, R4, -1 ;  /* 0xbf80000004047421 */ /* 0x000fe20000000000 */
[----:B------:R-:W-:Y:S01]  /*6720*/  @P1 FMUL R84, R84, 0.25 ;  /* 0x3e80000054541820 */ /* 0x000fe20000400000 */
[----:B------:R-:W-:Y:S01]  /*6730*/  F2FP.F16.F32.PACK_AB R20, R5, R20 ;  /* 0x000000140514723e */ /* 0x000fe200000000ff */
[----:B------:R-:W-:Y:S01]  /*6740*/  @!P4 FMUL R89, R89, 16777216 ;  /* 0x4b8000005959c820 */ /* 0x000fe20000400000 */
[----:B------:R-:W-:Y:S01]  /*6750*/  @!P4 FMUL R88, R88, 16777216 ;  /* 0x4b8000005858c820 */ /* 0x000fe20000400000 */
[----:B------:R-:W-:Y:S01]  /*6760*/  @!P4 FMUL R85, R85, 16777216 ;  /* 0x4b8000005555c820 */ /* 0x000fe20000400000 */
[----:B------:R-:W-:Y:S01]  /*6770*/  FFMA.FTZ R5, R4, R28, -0.16845393180847167969 ;  /* 0xbe2c7f3004057423 */ /* 0x000fe2000001001c */
[----:B------:R-:W-:Y:S01]  /*6780*/  @!P4 FMUL R84, R84, 16777216 ;  /* 0x4b8000005454c820 */ /* 0x000fe20000400000 */
[----:B------:R-:W-:Y:S01]  /*6790*/  @P3 FMUL R105, R105, 0.25 ;  /* 0x3e80000069693820 */ /* 0x000fe20000400000 */
[----:B------:R-:W-:Y:S01]  /*67a0*/  @P3 FMUL R104, R104, 0.25 ;  /* 0x3e80000068683820 */ /* 0x000fe20000400000 */
[----:B------:R-:W-:Y:S01]  /*67b0*/  @P3 FMUL R101, R101, 0.25 ;  /* 0x3e80000065653820 */ /* 0x000fe20000400000 */
[----:B------:R-:W-:Y:S01]  /*67c0*/  @P3 FMUL R100, R100, 0.25 ;  /* 0x3e80000064643820 */ /* 0x000fe20000400000 */
[----:B------:R-:W-:Y:S01]  /*67d0*/  FFMA.FTZ R6, R6, 1.1920928955078125e-07, R3 ;  /* 0x3400000006067823 */ /* 0x000fe20000010003 */
[----:B------:R-:W-:Y:S01]  /*67e0*/  @P5 FMUL R107, R107, 0.25 ;  /* 0x3e8000006b6b5820 */ /* 0x000fe20000400000 */
[----:B------:R-:W-:Y:S01]  /*67f0*/  @P5 FMUL R103, R103, 0.25 ;  /* 0x3e80000067675820 */ /* 0x000fe20000400000 */
[C---:B------:R-:W-:Y:S01]  /*6800*/  FMUL R3, R15.reuse, R91 ;  /* 0x0000005b0f037220 */ /* 0x040fe20000400000 */
[----:B------:R-:W-:Y:S01]  /*6810*/  FMUL R18, R15, R87 ;  /* 0x000000570f127220 */ /* 0x000fe20000400000 */
[C---:B---3--:R-:W-:Y:S01]  /*6820*/  FMUL R15, R16.reuse, R89 ;  /* 0x00000059100f7220 */ /* 0x048fe20000400000 */
[C---:B------:R-:W-:Y:S01]  /*6830*/  FMUL R17, R16.reuse, R88 ;  /* 0x0000005810117220 */ /* 0x040fe20000400000 */
[----:B------:R-:W-:Y:S01]  /*6840*/  FMUL R22, R16, R85 ;  /* 0x0000005510167220 */ /* 0x000fe20000400000 */
[----:B------:R-:W-:Y:S01]  /*6850*/  FFMA.FTZ R5, R4, R5, 0.1716887056827545166 ;  /* 0x3e2fcf2a04057423 */ /* 0x000fe20000010005 */
[----:B------:R-:W-:Y:S01]  /*6860*/  FMUL R16, R16, R84 ;  /* 0x0000005410107220 */ /* 0x000fe20000400000 */
[----:B------:R-:W-:Y:S01]  /*6870*/  @!P2 FMUL R105, R105, 16777216 ;  /* 0x4b8000006969a820 */ /* 0x000fe20000400000 */
[----:B------:R-:W-:Y:S01]  /*6880*/  @!P2 FMUL R104, R104, 16777216 ;  /* 0x4b8000006868a820 */ /* 0x000fe20000400000 */
[----:B------:R-:W-:Y:S01]  /*6890*/  @!P2 FMUL R101, R101, 16777216 ;  /* 0x4b8000006565a820 */ /* 0x000fe20000400000 */
[----:B------:R-:W-:Y:S01]  /*68a0*/  @!P2 FMUL R100, R100, 16777216 ;  /* 0x4b8000006464a820 */ /* 0x000fe20000400000 */
[----:B------:R-:W-:Y:S01]  /*68b0*/  @!P6 FMUL R107, R107, 16777216 ;  /* 0x4b8000006b6be820 */ /* 0x000fe20000400000 */
[----:B------:R-:W-:Y:S01]  /*68c0*/  @!P6 FMUL R103, R103, 16777216 ;  /* 0x4b8000006767e820 */ /* 0x000fe20000400000 */
[----:B------:R-:W-:Y:S01]  /*68d0*/  LOP3.LUT R46, R35, 0x1c, RZ, 0xc0, !PT ;  /* 0x0000001c232e7812 */ /* 0x000fe200078ec0ff */
[----:B------:R-:W-:Y:S01]  /*68e0*/  FFMA.FTZ R5, R4, R5, -0.17900948226451873779 ;  /* 0xbe374e4304057423 */ /* 0x000fe20000010005 */
[C---:B0-----:R-:W-:Y:S01]  /*68f0*/  FMUL R24, R21.reuse, R105 ;  /* 0x0000006915187220 */ /* 0x041fe20000400000 */
[C---:B------:R-:W-:Y:S01]  /*6900*/  FMUL R25, R21.reuse, R104 ;  /* 0x0000006815197220 */ /* 0x040fe20000400000 */
[C---:B------:R-:W-:Y:S01]  /*6910*/  FMUL R27, R21.reuse, R101 ;  /* 0x00000065151b7220 */ /* 0x040fe20000400000 */
[----:B------:R-:W-:Y:S01]  /*6920*/  FMUL R30, R21, R100 ;  /* 0x00000064151e7220 */ /* 0x000fe20000400000 */
[----:B------:R-:W-:Y:S01]  /*6930*/  IADD3 R7, R42, -R7, RZ ;  /* 0x800000072a077210 */ /* 0x000fe20007ffe0ff */
[C---:B------:R-:W-:Y:S01]  /*6940*/  FMUL R21, R19.reuse, R107 ;  /* 0x0000006b13157220 */ /* 0x040fe20000400000 */
[----:B------:R-:W-:Y:S01]  /*6950*/  FMUL R26, R19, R103 ;  /* 0x00000067131a7220 */ /* 0x000fe20000400000 */
[----:B------:R-:W-:Y:S01]  /*6960*/  F2FP.F16.F32.PACK_AB R16, R17, R16 ;  /* 0x000000101110723e */ /* 0x000fe200000000ff */
[----:B------:R-:W-:-:S02]  /*6970*/  IMAD.U32 R17, R29, 0x8, R46 ;  /* 0x000000081d117824 */ /* 0x000fc400078e002e */
[C---:B------:R-:W-:Y:S01]  /*6980*/  FFMA.FTZ R5, R4.reuse, R5, 0.20512372255325317383 ;  /* 0x3e520bf404057423 */ /* 0x040fe20000010005 */
[----:B------:R-:W-:Y:S02]  /*6990*/  IMAD.IADD R14, R59, 0x1, -R14 ;  /* 0x000000013b0e7824 */ /* 0x000fe400078e0a0e */
[----:B------:R-:W-:Y:S01]  /*69a0*/  FADD R7, R7, -1 ;  /* 0xbf80000007077421 */ /* 0x000fe20000000000 */
[----:B------:R-:W-:Y:S01]  /*69b0*/  F2FP.F16.F32.PACK_AB R25, R25, R30 ;  /* 0x0000001e1919723e */ /* 0x000fe200000000ff */
[----:B------:R-:W-:Y:S01]  /*69c0*/  FFMA.FTZ R5, R4, R5, -0.24046532809734344482 ;  /* 0xbe763c8b04057423 */ /* 0x000fe20000010005 */
[----:B------:R-:W-:Y:S01]  /*69d0*/  F2FP.F16.F32.PACK_AB R24, R24, R27 ;  /* 0x0000001b1818723e */ /* 0x000fe200000000ff */
[----:B------:R-:W-:Y:S01]  /*69e0*/  FADD R2, R2, -1 ;  /* 0xbf80000002027421 */ /* 0x000fe20000000000 */
[----:B------:R-:W-:Y:S01]  /*69f0*/  F2FP.F16.F32.PACK_AB R21, R21, R26 ;  /* 0x0000001a1515723e */ /* 0x000fe200000000ff */
[----:B------:R-:W-:Y:S01]  /*6a00*/  STS [R17+UR5], R25 ;  /* 0x0000001911007988 */ /* 0x000fe20008000805 */
[----:B------:R-:W-:Y:S01]  /*6a10*/  F2FP.F16.F32.PACK_AB R22, R15, R22 ;  /* 0x000000160f16723e */ /* 0x000fe200000000ff */
[----:B------:R-:W-:Y:S01]  /*6a20*/  FADD R15, R14, -1 ;  /* 0xbf8000000e0f7421 */ /* 0x000fe20000000000 */
[----:B------:R-:W-:Y:S01]  /*6a30*/  LOP3.LUT R26, R17, 0x20, RZ, 0x3c, !PT ;  /* 0x00000020111a7812 */ /* 0x000fe200078e3cff */
[----:B------:R-:W-:Y:S01]  /*6a40*/  FFMA.FTZ R14, R7, R28, -0.16845393180847167969 ;  /* 0xbe2c7f30070e7423 */ /* 0x000fe2000001001c */
[----:B------:R-:W-:Y:S01]  /*6a50*/  LOP3.LUT R19, R17, 0x40, RZ, 0x3c, !PT ;  /* 0x0000004011137812 */ /* 0x000fe200078e3cff */
[----:B------:R-:W-:Y:S01]  /*6a60*/  STS [R17+UR5+0x80], R24 ;  /* 0x0000801811007988 */ /* 0x000fe20008000805 */
[C---:B------:R-:W-:Y:S01]  /*6a70*/  FFMA.FTZ R5, R4.reuse, R5, 0.28857114911079406738 ;  /* 0x3e93bf9904057423 */ /* 0x040fe20000010005 */
[----:B------:R-:W-:Y:S01]  /*6a80*/  FFMA.FTZ R14, R7, R14, 0.1716887056827545166 ;  /* 0x3e2fcf2a070e7423 */ /* 0x000fe2000001000e */
[----:B------:R-:W-:Y:S01]  /*6a90*/  F2FP.F16.F32.PACK_AB R18, R3, R18 ;  /* 0x000000120312723e */ /* 0x000fe200000000ff */
[----:B------:R-:W-:Y:S01]  /*6aa0*/  STS [R26+UR5+0x800], R23 ;  /* 0x000800171a007988 */ /* 0x000fe20008000805 */
[----:B------:R-:W-:Y:S01]  /*6ab0*/  FFMA.FTZ R5, R4, R5, -0.36067417263984680176 ;  /* 0xbeb8aa4904057423 */ /* 0x000fe20000010005 */
[C---:B------:R-:W-:Y:S01]  /*6ac0*/  FFMA.FTZ R14, R7.reuse, R14, -0.17900948226451873779 ;  /* 0xbe374e43070e7423 */ /* 0x040fe2000001000e */
[----:B------:R-:W-:Y:S01]  /*6ad0*/  FFMA.FTZ R3, R2, R28, -0.16845393180847167969 ;  /* 0xbe2c7f3002037423 */ /* 0x000fe2000001001c */
[----:B------:R-:W-:Y:S01]  /*6ae0*/  STS [R26+UR5+0x880], R21 ;  /* 0x000880151a007988 */ /* 0x000fe20008000805 */
[----:B------:R-:W-:Y:S01]  /*6af0*/  FFMA.FTZ R5, R4, R5, 0.48089820146560668945 ;  /* 0x3ef6384a04057423 */ /* 0x000fe20000010005 */
[C---:B------:R-:W-:Y:S01]  /*6b00*/  FFMA.FTZ R14, R7.reuse, R14, 0.20512372255325317383 ;  /* 0x3e520bf4070e7423 */ /* 0x040fe2000001000e */
[----:B------:R-:W-:Y:S01]  /*6b10*/  FFMA.FTZ R3, R2, R3, 0.1716887056827545166 ;  /* 0x3e2fcf2a02037423 */ /* 0x000fe20000010003 */
[----:B------:R0:W-:Y:S01]  /*6b20*/  STS [R19+UR5+0x1000], R16 ;  /* 0x0010001013007988 */ /* 0x0001e20008000805 */
[----:B------:R-:W-:Y:S01]  /*6b30*/  FFMA.FTZ R5, R4, R5, -0.72134751081466674805 ;  /* 0xbf38aa3b04057423 */ /* 0x000fe20000010005 */
[----:B------:R-:W-:Y:S01]  /*6b40*/  FFMA.FTZ R14, R7, R14, -0.24046532809734344482 ;  /* 0xbe763c8b070e7423 */ /* 0x000fe2000001000e */
[----:B------:R-:W-:Y:S01]  /*6b50*/  FFMA.FTZ R3, R2, R3, -0.17900948226451873779 ;  /* 0xbe374e4302037423 */ /* 0x000fe20000010003 */
[----:B------:R-:W-:Y:S01]  /*6b60*/  LOP3.LUT R27, R17, 0x60, RZ, 0x3c, !PT ;  /* 0x00000060111b7812 */ /* 0x000fe200078e3cff */
[----:B------:R-:W-:Y:S01]  /*6b70*/  FMUL R5, R4, R5 ;  /* 0x0000000504057220 */ /* 0x000fe20000400000 */
[----:B------:R-:W-:Y:S01]  /*6b80*/  FFMA.FTZ R14, R7, R14, 0.28857114911079406738 ;  /* 0x3e93bf99070e7423 */ /* 0x000fe2000001000e */
[----:B------:R-:W-:Y:S01]  /*6b90*/  FFMA.FTZ R3, R2, R3, 0.20512372255325317383 ;  /* 0x3e520bf402037423 */ /* 0x000fe20000010003 */
[----:B------:R3:W-:Y:S01]  /*6ba0*/  STS [R19+UR5+0x1080], R22 ;  /* 0x0010801613007988 */ /* 0x0007e20008000805 */
[----:B------:R-:W-:Y:S01]  /*6bb0*/  FMUL R5, R4, R5 ;  /* 0x0000000504057220 */ /* 0x000fe20000400000 */
[----:B0-----:R-:W-:Y:S01]  /*6bc0*/  FFMA.FTZ R16, R15, R28, -0.16845393180847167969 ;  /* 0xbe2c7f300f107423 */ /* 0x001fe2000001001c */
[----:B------:R-:W-:Y:S01]  /*6bd0*/  FFMA.FTZ R14, R7, R14, -0.36067417263984680176 ;  /* 0xbeb8aa49070e7423 */ /* 0x000fe2000001000e */
[----:B------:R-:W-:Y:S01]  /*6be0*/  FFMA.FTZ R3, R2, R3, -0.24046532809734344482 ;  /* 0xbe763c8b02037423 */ /* 0x000fe20000010003 */
[----:B------:R-:W-:Y:S01]  /*6bf0*/  FFMA.FTZ R5, R4, 1.4426950216293334961, R5 ;  /* 0x3fb8aa3b04057823 */ /* 0x000fe20000010005 */
[----:B------:R-:W-:Y:S01]  /*6c00*/  FFMA.FTZ R16, R15, R16, 0.1716887056827545166 ;  /* 0x3e2fcf2a0f107423 */ /* 0x000fe20000010010 */
[----:B------:R-:W-:Y:S01]  /*6c10*/  FFMA.FTZ R14, R7, R14, 0.48089820146560668945 ;  /* 0x3ef6384a070e7423 */ /* 0x000fe2000001000e */
[----:B------:R-:W-:Y:S01]  /*6c20*/  FFMA.FTZ R3, R2, R3, 0.28857114911079406738 ;  /* 0x3e93bf9902037423 */ /* 0x000fe20000010003 */
[----:B------:R-:W-:Y:S01]  /*6c30*/  FADD R38, R6, R5 ;  /* 0x0000000506267221 */ /* 0x000fe20000000000 */
[----:B------:R-:W-:Y:S01]  /*6c40*/  FFMA.FTZ R16, R15, R16, -0.17900948226451873779 ;  /* 0xbe374e430f107423 */ /* 0x000fe20000010010 */
[----:B------:R-:W-:Y:S01]  /*6c50*/  SHF.R.U32.HI R5, RZ, 0x5, R35 ;  /* 0x00000005ff057819 */ /* 0x000fe20000011623 */
[----:B------:R-:W-:Y:S01]  /*6c60*/  FFMA.FTZ R14, R7, R14, -0.72134751081466674805 ;  /* 0xbf38aa3b070e7423 */ /* 0x000fe2000001000e */
[C---:B------:R-:W-:Y:S01]  /*6c70*/  FFMA.FTZ R3, R2.reuse, R3, -0.36067417263984680176 ;  /* 0xbeb8aa4902037423 */ /* 0x040fe20000010003 */
[----:B------:R-:W-:Y:S01]  /*6c80*/  FFMA.FTZ R16, R15, R16, 0.20512372255325317383 ;  /* 0x3e520bf40f107423 */ /* 0x000fe20000010010 */
[----:B------:R-:W-:Y:S01]  /*6c90*/  SGXT.U32 R5, R5, 0x3 ;  /* 0x000000030505781a */ /* 0x000fe20000000000 */
[----:B------:R-:W-:Y:S01]  /*6ca0*/  FMUL R14, R7, R14 ;  /* 0x0000000e070e7220 */ /* 0x000fe20000400000 */
[----:B------:R-:W-:Y:S01]  /*6cb0*/  STS [R27+UR5+0x1800], R20 ;  /* 0x001800141b007988 */ /* 0x000fe20008000805 */
[----:B------:R-:W-:Y:S01]  /*6cc0*/  FFMA.FTZ R16, R15, R16, -0.24046532809734344482 ;  /* 0xbe763c8b0f107423 */ /* 0x000fe20000010010 */
[----:B------:R-:W-:Y:S01]  /*6cd0*/  FFMA.FTZ R3, R2, R3, 0.48089820146560668945 ;  /* 0x3ef6384a02037423 */ /* 0x000fe20000010003 */
[----:B------:R-:W-:Y:S01]  /*6ce0*/  FMUL R14, R7, R14 ;  /* 0x0000000e070e7220 */ /* 0x000fe20000400000 */
[----:B------:R0:W-:Y:S01]  /*6cf0*/  STS [R27+UR5+0x1880], R18 ;  /* 0x001880121b007988 */ /* 0x0001e20008000805 */
[----:B------:R-:W-:Y:S01]  /*6d00*/  FFMA.FTZ R16, R15, R16, 0.28857114911079406738 ;  /* 0x3e93bf990f107423 */ /* 0x000fe20000010010 */
[----:B--2---:R-:W-:-:S02]  /*6d10*/  IMAD R5, R5, R34, RZ ;  /* 0x0000002205057224 */ /* 0x004fc400078e02ff */
[----:B------:R-:W-:Y:S01]  /*6d20*/  FFMA.FTZ R3, R2, R3, -0.72134751081466674805 ;  /* 0xbf38aa3b02037423 */ /* 0x000fe20000010003 */
[----:B------:R-:W-:Y:S01]  /*6d30*/  BAR.SYNC.DEFER_BLOCKING 0x0 ;  /* 0x0000000000007b1d */ /* 0x000fe20000010000 */
[----:B------:R-:W-:Y:S01]  /*6d40*/  FFMA.FTZ R16, R15, R16, -0.36067417263984680176 ;  /* 0xbeb8aa490f107423 */ /* 0x000fe20000010010 */
[----:B------:R-:W-:Y:S01]  /*6d50*/  ISETP.GE.U32.AND P4, PT, R31, 0x7f800000, PT ;  /* 0x7f8000001f00780c */ /* 0x000fe20003f86070 */
[----:B------:R-:W-:Y:S01]  /*6d60*/  FFMA.FTZ R7, R7, 1.4426950216293334961, R14 ;  /* 0x3fb8aa3b07077823 */ /* 0x000fe2000001000e */
[----:B------:R-:W-:Y:S02]  /*6d70*/  IMAD R6, R34, 0x8, R5 ;  /* 0x0000000822067824 */ /* 0x000fe400078e0205 */
[----:B------:R-:W-:Y:S01]  /*6d80*/  FFMA.FTZ R16, R15, R16, 0.48089820146560668945 ;  /* 0x3ef6384a0f107423 */ /* 0x000fe20000010010 */
[----:B------:R-:W-:Y:S01]  /*6d90*/  FMUL R3, R2, R3 ;  /* 0x0000000302037220 */ /* 0x000fe20000400000 */
[----:B------:R-:W-:Y:S01]  /*6da0*/  ISETP.GE.U32.AND P5, PT, R33, 0x7f800000, PT ;  /* 0x7f8000002100780c */ /* 0x000fe20003fa6070 */
[----:B------:R-:W-:Y:S01]  /*6db0*/  FADD R39, R12, R7 ;  /* 0x000000070c277221 */ /* 0x000fe20000000000 */
[C---:B------:R-:W-:Y:S01]  /*6dc0*/  FFMA.FTZ R16, R15.reuse, R16, -0.72134751081466674805 ;  /* 0xbf38aa3b0f107423 */ /* 0x040fe20000010010 */
[----:B------:R-:W-:Y:S01]  /*6dd0*/  ISETP.GE.U32.AND P1, PT, R42, 0x7f800000, PT ;  /* 0x7f8000002a00780c */ /* 0x000fe20003f26070 */
[----:B------:R-:W-:Y:S01]  /*6de0*/  FMUL R3, R2, R3 ;  /* 0x0000000302037220 */ /* 0x000fe20000400000 */
[----:B------:R-:W-:Y:S01]  /*6df0*/  LEA R7, R34, R6, 0x3 ;  /* 0x0000000622077211 */ /* 0x000fe200078e18ff */
[----:B------:R-:W-:Y:S01]  /*6e00*/  FMUL R16, R15, R16 ;  /* 0x000000100f107220 */ /* 0x000fe20000400000 */
[----:B------:R-:W-:Y:S01]  /*6e10*/  IMAD.SHL.U32 R92, R92, 0x20, RZ ;  /* 0x000000205c5c7824 */ /* 0x000fe200078e00ff */
[----:B------:R-:W-:Y:S01]  /*6e20*/  ISETP.GE.U32.AND P3, PT, R59, 0x7f800000, PT ;  /* 0x7f8000003b00780c */ /* 0x000fe20003f66070 */
[----:B------:R-:W-:Y:S01]  /*6e30*/  FFMA.FTZ R3, R2, 1.4426950216293334961, R3 ;  /* 0x3fb8aa3b02037823 */ /* 0x000fe20000010003 */
[C---:B------:R-:W-:Y:S01]  /*6e40*/  FMUL R16, R15.reuse, R16 ;  /* 0x000000100f107220 */ /* 0x040fe20000400000 */
[----:B------:R-:W-:Y:S01]  /*6e50*/  @P4 IMAD.MOV.U32 R2, RZ, RZ, 0x7f800000 ;  /* 0x7f800000ff024424 */ /* 0x000fe200078e00ff */
[----:B-1----:R-:W-:Y:S01]  /*6e60*/  LOP3.LUT R92, R92, 0x1f, R93, 0xf8, !PT ;  /* 0x0000001f5c5c7812 */ /* 0x002fe200078ef85d */
[----:B------:R-:W-:Y:S01]  /*6e70*/  FADD R0, R0, R3 ;  /* 0x0000000300007221 */ /* 0x000fe20000000000 */
[----:B------:R-:W-:Y:S01]  /*6e80*/  FFMA.FTZ R16, R15, 1.4426950216293334961, R16 ;  /* 0x3fb8aa3b0f107823 */ /* 0x000fe20000010010 */
[----:B------:R-:W-:-:S02]  /*6e90*/  @P5 IMAD.MOV.U32 R4, RZ, RZ, 0x7f800000 ;  /* 0x7f800000ff045424 */ /* 0x000fc400078e00ff */
[----:B------:R-:W-:Y:S01]  /*6ea0*/  @P4 FFMA.FTZ R0, R31, R2, +INF ;  /* 0x7f8000001f004423 */ /* 0x000fe20000010002 */
[----:B------:R-:W-:Y:S02]  /*6eb0*/  @P1 IMAD.MOV.U32 R3, RZ, RZ, 0x7f800000 ;  /* 0x7f800000ff031424 */ /* 0x000fe400078e00ff */
[----:B------:R-:W-:Y:S01]  /*6ec0*/  FADD R40, R13, R16 ;  /* 0x000000100d287221 */ /* 0x000fe20000000000 */
[----:B------:R-:W-:Y:S01]  /*6ed0*/  IMAD R13, R34, 0x8, R7 ;  /* 0x00000008220d7824 */ /* 0x000fe200078e0207 */
[----:B------:R-:W1:Y:S01]  /*6ee0*/  LDS R43, [R32+UR5] ;  /* 0x00000005202b7984 */ /* 0x000e620008000800 */
[----:B------:R-:W-:Y:S02]  /*6ef0*/  IMAD R2, R92, UR7, RZ ;  /* 0x000000075c027c24 */ /* 0x000fe4000f8e02ff */
[----:B------:R-:W-:Y:S01]  /*6f00*/  @P5 FFMA.FTZ R38, R33, R4, +INF ;  /* 0x7f80000021265423 */ /* 0x000fe20000010004 */
[----:B------:R-:W-:Y:S01]  /*6f10*/  IMAD R15, R34, 0x8, R13 ;  /* 0x00000008220f7824 */ /* 0x000fe200078e020d */
[----:B------:R-:W2:Y:S01]  /*6f20*/  LDS R45, [R32+UR5+0x100] ;  /* 0x00010005202d7984 */ /* 0x000ea20008000800 */
[----:B------:R-:W-:Y:S01]  /*6f30*/  @P1 FFMA.FTZ R39, R42, R3, +INF ;  /* 0x7f8000002a271423 */ /* 0x000fe20000010003 */
[----:B------:R-:W-:Y:S01]  /*6f40*/  @P3 IMAD.MOV.U32 R4, RZ, RZ, 0x7f800000 ;  /* 0x7f800000ff043424 */ /* 0x000fe200078e00ff */
[----:B------:R-:W-:Y:S01]  /*6f50*/  UIMAD.WIDE UR6, UR6, 0x2, URZ ;  /* 0x00000002060678a5 */ /* 0x000fe2000f8e023f */
[----:B------:R-:W-:Y:S01]  /*6f60*/  IMAD R17, R34, 0x8, R15 ;  /* 0x0000000822117824 */ /* 0x000fe200078e020f */
[----:B------:R-:W5:Y:S01]  /*6f70*/  LDS R47, [R32+UR5+0x200] ;  /* 0x00020005202f7984 */ /* 0x000f620008000800 */
[----:B------:R-:W-:-:S02]  /*6f80*/  IMAD.SHL.U32 R3, R2, 0x2, RZ ;  /* 0x0000000202037824 */ /* 0x000fc400078e00ff */
[----:B------:R-:W-:Y:S01]  /*6f90*/  @P3 FFMA.FTZ R40, R59, R4, +INF ;  /* 0x7f8000003b283423 */ /* 0x000fe20000010004 */
[----:B---3--:R-:W-:Y:S01]  /*6fa0*/  IMAD R19, R34, 0x8, R17 ;  /* 0x0000000822137824 */ /* 0x008fe200078e0211 */
[----:B------:R-:W3:Y:S01]  /*6fb0*/  LDS R49, [R32+UR5+0x300] ;  /* 0x0003000520317984 */ /* 0x000ee20008000800 */
[----:B------:R-:W-:Y:S01]  /*6fc0*/  IMAD.HI R2, R2, 0x2, RZ ;  /* 0x0000000202027827 */ /* 0x000fe200078e02ff */
[----:B----4-:R-:W-:Y:S01]  /*6fd0*/  IADD3 R36, P1, P3, R3, UR9, R36 ;  /* 0x0000000903247c10 */ /* 0x010fe2000fb3e024 */
[----:B------:R-:W-:Y:S01]  /*6fe0*/  ULDC UR6, c[0x0][0x27c] ;  /* 0x00009f0000067ab9 */ /* 0x000fe20000000800 */
[----:B------:R-:W4:Y:S01]  /*6ff0*/  LDS R51, [R32+UR5+0x400] ;  /* 0x0004000520337984 */ /* 0x000f220008000800 */
[----:B------:R-:W-:Y:S01]  /*7000*/  IMAD R21, R34, 0x8, R19 ;  /* 0x0000000822157824 */ /* 0x000fe200078e0213 */
[----:B------:R-:W-:Y:S01]  /*7010*/  IADD3.X R44, R2, UR7, R37, P1, P3 ;  /* 0x00000007022c7c10 */ /* 0x000fe20008fe6425 */
[----:B------:R-:W-:Y:S01]  /*7020*/  IMAD.SHL.U32 R3, R35, 0x10, RZ ;  /* 0x0000001023037824 */ /* 0x000fe200078e00ff */
[----:B------:R-:W4:Y:S01]  /*7030*/  LDS R53, [R32+UR5+0x500] ;  /* 0x0005000520357984 */ /* 0x000f220008000800 */
[----:B------:R-:W-:Y:S01]  /*7040*/  IMAD R23, R34, 0x8, R21 ;  /* 0x0000000822177824 */ /* 0x000fe200078e0215 */
[----:B------:R-:W-:Y:S01]  /*7050*/  LEA R2, P1, R5, R36, 0x1 ;  /* 0x0000002405027211 */ /* 0x000fe200078208ff */
[----:B------:R-:W-:Y:S01]  /*7060*/  UIMAD UR6, UR12, UR6, URZ ;  /* 0x000000060c0672a4 */ /* 0x000fe2000f8e023f */
[----:B------:R-:W4:Y:S01]  /*7070*/  LDS R55, [R32+UR5+0x600] ;  /* 0x0006000520377984 */ /* 0x000f220008000800 */
[----:B------:R-:W-:-:S02]  /*7080*/  LOP3.LUT R3, R3, 0x70, RZ, 0xc0, !PT ;  /* 0x0000007003037812 */ /* 0x000fc400078ec0ff */
[----:B------:R-:W-:Y:S01]  /*7090*/  LEA R25, R34, R23, 0x3 ;  /* 0x0000001722197211 */ /* 0x000fe200078e18ff */
[----:B------:R-:W4:Y:S01]  /*70a0*/  LDS R57, [R32+UR5+0x700] ;  /* 0x0007000520397984 */ /* 0x000f220008000800 */
[----:B------:R-:W-:Y:S01]  /*70b0*/  LEA R4, P3, R6, R36, 0x1 ;  /* 0x0000002406047211 */ /* 0x000fe200078608ff */
[----:B------:R-:W-:Y:S01]  /*70c0*/  USHF.L.U32 UR9, UR6, 0x2, URZ ;  /* 0x0000000206097899 */ /* 0x000fe2000800063f */
[----:B------:R-:W-:Y:S01]  /*70d0*/  FSETP.NEU.AND P5, PT, R42, RZ, PT ;  /* 0x000000ff2a00720b */ /* 0x000fe20003fad000 */
[----:B------:R-:W-:Y:S01]  /*70e0*/  VIADD R42, R3, UR5 ;  /* 0x00000005032a7c36 */ /* 0x000fe20008000000 */
[-C--:B------:R-:W-:Y:S01]  /*70f0*/  LEA.HI.X.SX32 R3, R5, R44.reuse, 0x1, P1 ;  /* 0x0000002c05037211 */ /* 0x080fe200008f0eff */
[----:B0-----:R-:W-:Y:S01]  /*7100*/  IMAD R27, R34, 0x8, R25 ;  /* 0x00000008221b7824 */ /* 0x001fe200078e0219 */
[----:B------:R-:W-:Y:S01]  /*7110*/  LEA.HI.X.SX32 R5, R6, R44, 0x1, P3 ;  /* 0x0000002c06057211 */ /* 0x000fe200018f0eff */
[----:B------:R-:W-:Y:S01]  /*7120*/  UIMAD.WIDE UR6, UR6, 0x4, URZ ;  /* 0x00000004060678a5 */ /* 0x000fe2000f8e023f */
[-C--:B------:R-:W-:Y:S01]  /*7130*/  LEA R6, P1, R7, R36.reuse, 0x1 ;  /* 0x0000002407067211 */ /* 0x080fe200078208ff */
[----:B------:R-:W-:Y:S01]  /*7140*/  IMAD R29, R34, 0x8, R27 ;  /* 0x00000008221d7824 */ /* 0x000fe200078e021b */
[----:B------:R-:W-:Y:S01]  /*7150*/  LEA R12, P3, R13, R36, 0x1 ;  /* 0x000000240d0c7211 */ /* 0x000fe200078608ff */
[----:B-1----:R-:W-:Y:S01]  /*7160*/  STG.E.U16 desc[UR10][R2.64], R43 ;  /* 0x0000002b02007986 */ /* 0x002fe2000c10150a */
[----:B------:R-:W-:-:S02]  /*7170*/  LEA.HI.X.SX32 R7, R7, R44, 0x1, P1 ;  /* 0x0000002c07077211 */ /* 0x000fc400008f0eff */
[----:B------:R-:W-:Y:S01]  /*7180*/  LEA R16, P1, R17, R36, 0x1 ;  /* 0x0000002411107211 */ /* 0x000fe200078208ff */
[----:B--2---:R-:W-:Y:S01]  /*7190*/  STG.E.U16 desc[UR10][R4.64], R45 ;  /* 0x0000002d04007986 */ /* 0x004fe2000c10150a */
[----:B------:R-:W-:Y:S01]  /*71a0*/  FSETP.NEU.AND P2, PT, R31, RZ, PT ;  /* 0x000000ff1f00720b */ /* 0x000fe20003f4d000 */
[----:B------:R-:W-:Y:S01]  /*71b0*/  IMAD R31, R34, 0x8, R29 ;  /* 0x00000008221f7824 */ /* 0x000fe200078e021d */
[----:B------:R-:W-:Y:S01]  /*71c0*/  LEA.HI.X.SX32 R13, R13, R44, 0x1, P3 ;  /* 0x0000002c0d0d7211 */ /* 0x000fe200018f0eff */
[----:B-----5:R0:W-:Y:S01]  /*71d0*/  STG.E.U16 desc[UR10][R6.64], R47 ;  /* 0x0000002f06007986 */ /* 0x0201e2000c10150a */
[-C--:B------:R-:W-:Y:S02]  /*71e0*/  LEA R20, P3, R21, R36.reuse, 0x1 ;  /* 0x0000002415147211 */ /* 0x080fe400078608ff */
[----:B------:R-:W-:Y:S01]  /*71f0*/  LEA R14, P6, R15, R36, 0x1 ;  /* 0x000000240f0e7211 */ /* 0x000fe200078c08ff */
[----:B---3--:R1:W-:Y:S01]  /*7200*/  STG.E.U16 desc[UR10][R12.64], R49 ;  /* 0x000000310c007986 */ /* 0x0083e2000c10150a */
[----:B------:R-:W-:-:S02]  /*7210*/  LEA.HI.X.SX32 R17, R17, R44, 0x1, P1 ;  /* 0x0000002c11117211 */ /* 0x000fc400008f0eff */
[----:B------:R-:W-:Y:S01]  /*7220*/  FSETP.NEU.AND P4, PT, R33, RZ, PT ;  /* 0x000000ff2100720b */ /* 0x000fe20003f8d000 */
[C---:B------:R-:W-:Y:S01]  /*7230*/  IMAD R33, R34.reuse, 0x8, R31 ;  /* 0x0000000822217824 */ /* 0x040fe200078e021f */
[----:B------:R-:W-:Y:S02]  /*7240*/  LEA R18, P1, R19, R36, 0x1 ;  /* 0x0000002413127211 */ /* 0x000fe400078208ff */
[-C--:B------:R-:W-:Y:S01]  /*7250*/  LEA.HI.X.SX32 R21, R21, R44.reuse, 0x1, P3 ;  /* 0x0000002c15157211 */ /* 0x080fe200018f0eff */
[C---:B------:R-:W-:Y:S01]  /*7260*/  IMAD R35, R34.reuse, 0x8, R33 ;  /* 0x0000000822237824 */ /* 0x040fe200078e0221 */
[----:B------:R-:W-:Y:S01]  /*7270*/  LEA.HI.X.SX32 R15, R15, R44, 0x1, P6 ;  /* 0x0000002c0f0f7211 */ /* 0x000fe200030f0eff */
[----:B0-----:R-:W0:Y:S01]  /*7280*/  LDC.64 R6, c[0x0][0x230] ;  /* 0x00008c00ff067b82 */ /* 0x001e220000000a00 */
[----:B------:R-:W-:Y:S01]  /*7290*/  LEA R24, P3, R25, R36, 0x1 ;  /* 0x0000002419187211 */ /* 0x000fe200078608ff */
[----:B------:R-:W-:Y:S01]  /*72a0*/  IMAD R37, R34, 0x8, R35 ;  /* 0x0000000822257824 */ /* 0x000fe200078e0223 */
[----:B------:R-:W-:Y:S01]  /*72b0*/  LEA.HI.X.SX32 R19, R19, R44, 0x1, P1 ;  /* 0x0000002c13137211 */ /* 0x000fe200008f0eff */
[----:B----4-:R2:W-:Y:S01]  /*72c0*/  STG.E.U16 desc[UR10][R14.64], R51 ;  /* 0x000000330e007986 */ /* 0x0105e2000c10150a */
[----:B------:R-:W-:-:S02]  /*72d0*/  LEA R26, P6, R27, R36, 0x1 ;  /* 0x000000241b1a7211 */ /* 0x000fc400078c08ff */
[----:B------:R-:W-:Y:S01]  /*72e0*/  LEA R22, P1, R23, R36, 0x1 ;  /* 0x0000002417167211 */ /* 0x000fe200078208ff */
[----:B------:R3:W-:Y:S01]  /*72f0*/  STG.E.U16 desc[UR10][R16.64], R53 ;  /* 0x0000003510007986 */ /* 0x0007e2000c10150a */
[-C--:B------:R-:W-:Y:S02]  /*7300*/  LEA.HI.X.SX32 R25, R25, R44.reuse, 0x1, P3 ;  /* 0x0000002c19197211 */ /* 0x080fe400018f0eff */
[----:B------:R-:W-:Y:S01]  /*7310*/  LEA.HI.X.SX32 R27, R27, R44, 0x1, P6 ;  /* 0x0000002c1b1b7211 */ /* 0x000fe200030f0eff */
[----:B------:R4:W-:Y:S01]  /*7320*/  STG.E.U16 desc[UR10][R18.64], R55 ;  /* 0x0000003712007986 */ /* 0x0009e2000c10150a */
[----:B------:R-:W-:Y:S02]  /*7330*/  LEA R30, P3, R31, R36, 0x1 ;  /* 0x000000241f1e7211 */ /* 0x000fe400078608ff */
[----:B------:R-:W-:Y:S01]  /*7340*/  LEA.HI.X.SX32 R23, R23, R44, 0x1, P1 ;  /* 0x0000002c17177211 */ /* 0x000fe200008f0eff */
[----:B------:R-:W-:Y:S01]  /*7350*/  STG.E.U16 desc[UR10][R20.64], R57 ;  /* 0x0000003914007986 */ /* 0x000fe2000c10150a */
[----:B------:R-:W-:-:S02]  /*7360*/  LEA R32, P6, R33, R36, 0x1 ;  /* 0x0000002421207211 */ /* 0x000fc400078c08ff */
[----:B------:R-:W-:Y:S02]  /*7370*/  LEA R28, P1, R29, R36, 0x1 ;  /* 0x000000241d1c7211 */ /* 0x000fe400078208ff */
[----:B------:R-:W-:Y:S02]  /*7380*/  PRMT R3, R43, 0x7632, R3 ;  /* 0x000076322b037816 */ /* 0x000fe40000000003 */
[-C--:B------:R-:W-:Y:S02]  /*7390*/  LEA.HI.X.SX32 R31, R31, R44.reuse, 0x1, P3 ;  /* 0x0000002c1f1f7211 */ /* 0x080fe400018f0eff */
[----:B------:R-:W-:Y:S01]  /*73a0*/  PRMT R5, R45, 0x7632, R5 ;  /* 0x000076322d057816 */ /* 0x000fe20000000005 */
[----:B------:R5:W-:Y:S01]  /*73b0*/  STG.E.U16 desc[UR10][R22.64], R3 ;  /* 0x0000000316007986 */ /* 0x000be2000c10150a */
[----:B------:R-:W-:Y:S02]  /*73c0*/  LEA.HI.X.SX32 R33, R33, R44, 0x1, P6 ;  /* 0x0000002c21217211 */ /* 0x000fe400030f0eff */
[----:B------:R-:W-:Y:S01]  /*73d0*/  LEA R34, P3, R35, R36, 0x1 ;  /* 0x0000002423227211 */ /* 0x000fe200078608ff */
[----:B------:R-:W-:Y:S01]  /*73e0*/  STG.E.U16 desc[UR10][R24.64], R5 ;  /* 0x0000000518007986 */ /* 0x000fe2000c10150a */
[----:B-1----:R-:W-:-:S02]  /*73f0*/  PRMT R13, R47, 0x7632, R13 ;  /* 0x000076322f0d7816 */ /* 0x002fc4000000000d */
[----:B------:R-:W-:Y:S02]  /*7400*/  LEA.HI.X.SX32 R29, R29, R44, 0x1, P1 ;  /* 0x0000002c1d1d7211 */ /* 0x000fe400008f0eff */
[----:B------:R-:W-:Y:S01]  /*7410*/  LEA R36, P6, R37, R36, 0x1 ;  /* 0x0000002425247211 */ /* 0x000fe200078c08ff */
[----:B------:R-:W-:Y:S01]  /*7420*/  STG.E.U16 desc[UR10][R26.64], R13 ;  /* 0x0000000d1a007986 */ /* 0x000fe2000c10150a */
[----:B------:R-:W-:Y:S02]  /*7430*/  PRMT R2, R49, 0x7632, R2 ;  /* 0x0000763231027816 */ /* 0x000fe40000000002 */
[----:B--2---:R-:W-:Y:S02]  /*7440*/  PRMT R15, R51, 0x7632, R15 ;  /* 0x00007632330f7816 */ /* 0x004fe4000000000f */
[----:B---3--:R-:W-:Y:S01]  /*7450*/  PRMT R16, R53, 0x7632, R16 ;  /* 0x0000763235107816 */ /* 0x008fe20000000010 */
[----:B------:R0:W-:Y:S01]  /*7460*/  STG.E.U16 desc[UR10][R28.64], R2 ;  /* 0x000000021c007986 */ /* 0x0001e2000c10150a */
[----:B------:R-:W-:-:S02]  /*7470*/  LEA.HI.X.SX32 R35, R35, R44, 0x1, P3 ;  /* 0x0000002c23237211 */ /* 0x000fc400018f0eff */
[----:B------:R-:W-:Y:S01]  /*7480*/  PRMT R17, R55, 0x7632, R17 ;  /* 0x0000763237117816 */ /* 0x000fe20000000011 */
[----:B------:R1:W-:Y:S01]  /*7490*/  STG.E.U16 desc[UR10][R30.64], R15 ;  /* 0x0000000f1e007986 */ /* 0x0003e2000c10150a */
[----:B------:R-:W-:Y:S02]  /*74a0*/  LEA.HI.X.SX32 R37, R37, R44, 0x1, P6 ;  /* 0x0000002c25257211 */ /* 0x000fe400030f0eff */
[----:B----4-:R-:W-:Y:S01]  /*74b0*/  PRMT R18, R57, 0x7632, R18 ;  /* 0x0000763239127816 */ /* 0x010fe20000000012 */
[----:B------:R1:W-:Y:S01]  /*74c0*/  STG.E.U16 desc[UR10][R32.64], R16 ;  /* 0x0000001020007986 */ /* 0x0003e2000c10150a */
[----:B------:R-:W-:Y:S02]  /*74d0*/  FSETP.NEU.AND P1, PT, R59, RZ, PT ;  /* 0x000000ff3b00720b */ /* 0x000fe40003f2d000 */
[----:B-----5:R-:W-:Y:S01]  /*74e0*/  FSEL R3, R0, -INF , P2 ;  /* 0xff80000000037808 */ /* 0x020fe20001000000 */
[----:B------:R1:W-:Y:S01]  /*74f0*/  STG.E.U16 desc[UR10][R34.64], R17 ;  /* 0x0000001122007986 */ /* 0x0003e2000c10150a */
[----:B------:R-:W-:Y:S01]  /*7500*/  FSEL R38, R38, -INF , P4 ;  /* 0xff80000026267808 */ /* 0x000fe20002000000 */
[----:B------:R-:W-:Y:S01]  /*7510*/  IMAD.HI R0, R92, 0x4, RZ ;  /* 0x000000045c007827 */ /* 0x000fe200078e02ff */
[----:B------:R-:W-:Y:S01]  /*7520*/  FSEL R39, R39, -INF , P5 ;  /* 0xff80000027277808 */ /* 0x000fe20002800000 */
[----:B------:R1:W-:Y:S01]  /*7530*/  STG.E.U16 desc[UR10][R36.64], R18 ;  /* 0x0000001224007986 */ /* 0x0003e2000c10150a */
[----:B------:R-:W-:Y:S01]  /*7540*/  FSEL R40, R40, -INF , P1 ;  /* 0xff80000028287808 */ /* 0x000fe20000800000 */
[----:B------:R-:W-:Y:S01]  /*7550*/  FFMA R8, R3, 0.69314718246459960938, R8 ;  /* 0x3f31721803087823 */ /* 0x000fe20000000008 */
[----:B------:R-:W-:Y:S01]  /*7560*/  FFMA R9, R38, 0.69314718246459960938, R9 ;  /* 0x3f31721826097823 */ /* 0x000fe20000000009 */
[----:B------:R-:W-:Y:S01]  /*7570*/  FFMA R10, R39, 0.69314718246459960938, R10 ;  /* 0x3f317218270a7823 */ /* 0x000fe2000000000a */
[----:B------:R-:W-:Y:S01]  /*7580*/  LEA R4, R46, UR5, 0x2 ;  /* 0x000000052e047c11 */ /* 0x000fe2000f8e10ff */
[----:B------:R-:W-:Y:S01]  /*7590*/  FFMA R11, R40, 0.69314718246459960938, R11 ;  /* 0x3f317218280b7823 */ /* 0x000fe2000000000b */
[----:B------:R-:W-:Y:S01]  /*75a0*/  BAR.SYNC.DEFER_BLOCKING 0x0 ;  /* 0x0000000000007b1d */ /* 0x000fe20000010000 */
[----:B------:R-:W-:Y:S01]  /*75b0*/  IMAD.SHL.U32 R3, R92, 0x4, RZ ;  /* 0x000000045c037824 */ /* 0x000fe200078e00ff */
[----:B------:R-:W-:-:S04]  /*75c0*/  LEA.HI R42, R41, R42, RZ, 0x1f ;  /* 0x0000002a292a7211 */ /* 0x000fc800078ff8ff */
[----:B0-----:R-:W-:-:S04]  /*75d0*/  IADD3 R2, P1, P2, R3, UR9, R6 ;  /* 0x0000000903027c10 */ /* 0x001fc8000fa3e006 */
[----:B------:R-:W-:Y:S01]  /*75e0*/  IADD3.X R3, R0, UR7, R7, P1, P2 ;  /* 0x0000000700037c10 */ /* 0x000fe20008fe4407 */
[----:B------:R1:W-:Y:S01]  /*75f0*/  STS.128 [R4], R8 ;  /* 0x0000000804007388 */ /* 0x0003e20000000c00 */
[----:B------:R-:W-:Y:S06]  /*7600*/  BAR.SYNC.DEFER_BLOCKING 0x0 ;  /* 0x0000000000007b1d */ /* 0x000fec0000010000 */
[----:B------:R-:W-:Y:S05]  /*7610*/  @P0 EXIT ;  /* 0x000000000000094d */ /* 0x000fea0003800000 */
[----:B------:R-:W0:Y:S04]  /*7620*/  LDS R5, [R42] ;  /* 0x000000002a057984 */ /* 0x000e280000000800 */
[----:B0-----:R-:W-:Y:S01]  /*7630*/  STG.E desc[UR10][R2.64], R5 ;  /* 0x0000000502007986 */ /* 0x001fe2000c10190a */
[----:B------:R-:W-:Y:S05]  /*7640*/  EXIT ;  /* 0x000000000000794d */ /* 0x000fea0003800000 */
.L_x_10:
[----:B------:R-:W-:-:S00]  /*7650*/  BRA `(.L_x_10) ;  /* 0xfffffffc00fc7947 */ /* 0x000fc0000383ffff */
[----:B------:R-:W-:-:S00]  /*7660*/  NOP ;  /* 0x0000000000007918 */ /* 0x000fc00000000000 */
        /* <DEDUP_REMOVED lines=9> */
.L_x_11:


//--------------------- .nv.global.init           --------------------------
	.section	.nv.global.init,"aw",@progbits
.nv.global.init:
	.type		_$_str,@object
	.size		_$_str,(.L_0 - _$_str)
_$_str:
        /*0000*/ 	.byte	0x5f, 0x5f, 0x43, 0x55, 0x44, 0x41, 0x5f, 0x46, 0x54, 0x5a, 0x00
.L_0:


//--------------------- .nv.shared.attn_fwd       --------------------------
	.section	.nv.shared.attn_fwd,"aw",@nobits
	.sectionflags	@""
	.align	16
	.zero		1024


//--------------------- .nv.shared.reserved.0     --------------------------
	.section	.nv.shared.reserved.0,"aw",@nobits
	.weak		__nv_reservedSMEM_offset_0_alias
	.size		__nv_reservedSMEM_offset_0_alias, 0, 0
	.other		__nv_reservedSMEM_offset_0_alias,@"STO_CUDA_RESERVED_SHARED STV_DEFAULT"
__nv_reservedSMEM_offset_0_alias:
	.zero		0


//--------------------- .nv.constant0.attn_fwd    --------------------------
	.section	.nv.constant0.attn_fwd,"a",@progbits
	.sectionflags	@""
	.align	4
.nv.constant0.attn_fwd:
	.zero		664


//--------------------- SYMBOLS --------------------------

	.type		.nv.reservedSmem.offset0,@object
	.size		.nv.reservedSmem.offset0,0x4
